//
// Generated by NVIDIA NVVM Compiler
//
// Compiler Build ID: CL-36424714
// Cuda compilation tools, release 13.0, V13.0.88
// Based on NVVM 20.0.0
//

.version 9.0
.target sm_100
.address_size 64

	// .globl	_Z7InitRNGP17curandStateXORWOWy
.func  (.param .b64 func_retval0) __internal_accurate_pow
(
	.param .b64 __internal_accurate_pow_param_0
)
;
.global .align 4 .b8 precalc_xorwow_matrix[102400];
.global .align 4 .b8 precalc_xorwow_offset_matrix[102400];
.global .align 4 .b8 mrg32k3aM1[2304];
.global .align 4 .b8 mrg32k3aM2[2304];
.global .align 4 .b8 mrg32k3aM1SubSeq[2016];
.global .align 4 .b8 mrg32k3aM2SubSeq[2016];
.global .align 4 .b8 mrg32k3aM1Seq[2304];
.global .align 4 .b8 mrg32k3aM2Seq[2304];
.const .align 8 .b8 __cr_lgamma_table[72];

.visible .entry _Z7InitRNGP17curandStateXORWOWy(
	.param .u64 .ptr .align 1 _Z7InitRNGP17curandStateXORWOWy_param_0,
	.param .u64 _Z7InitRNGP17curandStateXORWOWy_param_1
)
{
	.reg .pred 	%p<24>;
	.reg .b32 	%r<413>;
	.reg .b64 	%rd<19>;

	ld.param.u64 	%rd8, [_Z7InitRNGP17curandStateXORWOWy_param_0];
	ld.param.u64 	%rd9, [_Z7InitRNGP17curandStateXORWOWy_param_1];
	cvta.to.global.u64 	%rd10, %rd8;
	mov.u32 	%r182, %ctaid.x;
	mov.u32 	%r183, %ntid.x;
	mov.u32 	%r184, %tid.x;
	mad.lo.s32 	%r185, %r182, %r183, %r184;
	cvt.s64.s32 	%rd18, %r185;
	mul.wide.s32 	%rd11, %r185, 48;
	add.s64 	%rd2, %rd10, %rd11;
	cvt.u32.u64 	%r186, %rd9;
	xor.b32  	%r187, %r186, -1429050551;
	mul.lo.s32 	%r188, %r187, 1099087573;
	{ .reg .b32 tmp; mov.b64 {tmp, %r189}, %rd9; }
	xor.b32  	%r190, %r189, -136515619;
	mul.lo.s32 	%r191, %r190, -1703105765;
	add.s32 	%r192, %r188, %r191;
	add.s32 	%r193, %r192, 6615241;
	add.s32 	%r194, %r188, 123456789;
	st.global.v2.u32 	[%rd2], {%r193, %r194};
	xor.b32  	%r195, %r188, 362436069;
	add.s32 	%r196, %r191, 521288629;
	st.global.v2.u32 	[%rd2+8], {%r195, %r196};
	xor.b32  	%r197, %r191, 88675123;
	add.s32 	%r198, %r188, 5783321;
	st.global.v2.u32 	[%rd2+16], {%r197, %r198};
	setp.eq.s32 	%p1, %r185, 0;
	@%p1 bra 	$L__BB0_42;
	mov.b32 	%r319, 0;
$L__BB0_2:
	and.b64  	%rd4, %rd18, 3;
	setp.eq.s64 	%p2, %rd4, 0;
	@%p2 bra 	$L__BB0_41;
	mul.wide.u32 	%rd12, %r319, 3200;
	mov.u64 	%rd13, precalc_xorwow_matrix;
	add.s64 	%rd5, %rd13, %rd12;
	cvt.u32.u64 	%r2, %rd4;
	mov.b32 	%r320, 0;
$L__BB0_4:
	mov.b32 	%r333, 0;
	mov.u32 	%r334, %r333;
	mov.u32 	%r335, %r333;
	mov.u32 	%r336, %r333;
	mov.u32 	%r337, %r333;
	mov.u32 	%r326, %r333;
$L__BB0_5:
	mul.wide.u32 	%rd14, %r326, 4;
	add.s64 	%rd15, %rd2, %rd14;
	ld.global.u32 	%r10, [%rd15+4];
	shl.b32 	%r11, %r326, 5;
	mov.b32 	%r332, 0;
$L__BB0_6:
	.pragma "nounroll";
	shr.u32 	%r203, %r10, %r332;
	and.b32  	%r204, %r203, 1;
	setp.eq.b32 	%p3, %r204, 1;
	not.pred 	%p4, %p3;
	add.s32 	%r205, %r11, %r332;
	mul.lo.s32 	%r206, %r205, 5;
	mul.wide.u32 	%rd16, %r206, 4;
	add.s64 	%rd6, %rd5, %rd16;
	@%p4 bra 	$L__BB0_8;
	ld.global.u32 	%r207, [%rd6];
	xor.b32  	%r337, %r337, %r207;
	ld.global.u32 	%r208, [%rd6+4];
	xor.b32  	%r336, %r336, %r208;
	ld.global.u32 	%r209, [%rd6+8];
	xor.b32  	%r335, %r335, %r209;
	ld.global.u32 	%r210, [%rd6+12];
	xor.b32  	%r334, %r334, %r210;
	ld.global.u32 	%r211, [%rd6+16];
	xor.b32  	%r333, %r333, %r211;
$L__BB0_8:
	and.b32  	%r213, %r203, 2;
	setp.eq.s32 	%p5, %r213, 0;
	@%p5 bra 	$L__BB0_10;
	ld.global.u32 	%r214, [%rd6+20];
	xor.b32  	%r337, %r337, %r214;
	ld.global.u32 	%r215, [%rd6+24];
	xor.b32  	%r336, %r336, %r215;
	ld.global.u32 	%r216, [%rd6+28];
	xor.b32  	%r335, %r335, %r216;
	ld.global.u32 	%r217, [%rd6+32];
	xor.b32  	%r334, %r334, %r217;
	ld.global.u32 	%r218, [%rd6+36];
	xor.b32  	%r333, %r333, %r218;
$L__BB0_10:
	and.b32  	%r220, %r203, 4;
	setp.eq.s32 	%p6, %r220, 0;
	@%p6 bra 	$L__BB0_12;
	ld.global.u32 	%r221, [%rd6+40];
	xor.b32  	%r337, %r337, %r221;
	ld.global.u32 	%r222, [%rd6+44];
	xor.b32  	%r336, %r336, %r222;
	ld.global.u32 	%r223, [%rd6+48];
	xor.b32  	%r335, %r335, %r223;
	ld.global.u32 	%r224, [%rd6+52];
	xor.b32  	%r334, %r334, %r224;
	ld.global.u32 	%r225, [%rd6+56];
	xor.b32  	%r333, %r333, %r225;
$L__BB0_12:
	and.b32  	%r227, %r203, 8;
	setp.eq.s32 	%p7, %r227, 0;
	@%p7 bra 	$L__BB0_14;
	ld.global.u32 	%r228, [%rd6+60];
	xor.b32  	%r337, %r337, %r228;
	ld.global.u32 	%r229, [%rd6+64];
	xor.b32  	%r336, %r336, %r229;
	ld.global.u32 	%r230, [%rd6+68];
	xor.b32  	%r335, %r335, %r230;
	ld.global.u32 	%r231, [%rd6+72];
	xor.b32  	%r334, %r334, %r231;
	ld.global.u32 	%r232, [%rd6+76];
	xor.b32  	%r333, %r333, %r232;
$L__BB0_14:
	and.b32  	%r234, %r203, 16;
	setp.eq.s32 	%p8, %r234, 0;
	@%p8 bra 	$L__BB0_16;
	ld.global.u32 	%r235, [%rd6+80];
	xor.b32  	%r337, %r337, %r235;
	ld.global.u32 	%r236, [%rd6+84];
	xor.b32  	%r336, %r336, %r236;
	ld.global.u32 	%r237, [%rd6+88];
	xor.b32  	%r335, %r335, %r237;
	ld.global.u32 	%r238, [%rd6+92];
	xor.b32  	%r334, %r334, %r238;
	ld.global.u32 	%r239, [%rd6+96];
	xor.b32  	%r333, %r333, %r239;
$L__BB0_16:
	and.b32  	%r241, %r203, 32;
	setp.eq.s32 	%p9, %r241, 0;
	@%p9 bra 	$L__BB0_18;
	ld.global.u32 	%r242, [%rd6+100];
	xor.b32  	%r337, %r337, %r242;
	ld.global.u32 	%r243, [%rd6+104];
	xor.b32  	%r336, %r336, %r243;
	ld.global.u32 	%r244, [%rd6+108];
	xor.b32  	%r335, %r335, %r244;
	ld.global.u32 	%r245, [%rd6+112];
	xor.b32  	%r334, %r334, %r245;
	ld.global.u32 	%r246, [%rd6+116];
	xor.b32  	%r333, %r333, %r246;
$L__BB0_18:
	and.b32  	%r248, %r203, 64;
	setp.eq.s32 	%p10, %r248, 0;
	@%p10 bra 	$L__BB0_20;
	ld.global.u32 	%r249, [%rd6+120];
	xor.b32  	%r337, %r337, %r249;
	ld.global.u32 	%r250, [%rd6+124];
	xor.b32  	%r336, %r336, %r250;
	ld.global.u32 	%r251, [%rd6+128];
	xor.b32  	%r335, %r335, %r251;
	ld.global.u32 	%r252, [%rd6+132];
	xor.b32  	%r334, %r334, %r252;
	ld.global.u32 	%r253, [%rd6+136];
	xor.b32  	%r333, %r333, %r253;
$L__BB0_20:
	and.b32  	%r255, %r203, 128;
	setp.eq.s32 	%p11, %r255, 0;
	@%p11 bra 	$L__BB0_22;
	ld.global.u32 	%r256, [%rd6+140];
	xor.b32  	%r337, %r337, %r256;
	ld.global.u32 	%r257, [%rd6+144];
	xor.b32  	%r336, %r336, %r257;
	ld.global.u32 	%r258, [%rd6+148];
	xor.b32  	%r335, %r335, %r258;
	ld.global.u32 	%r259, [%rd6+152];
	xor.b32  	%r334, %r334, %r259;
	ld.global.u32 	%r260, [%rd6+156];
	xor.b32  	%r333, %r333, %r260;
$L__BB0_22:
	and.b32  	%r262, %r203, 256;
	setp.eq.s32 	%p12, %r262, 0;
	@%p12 bra 	$L__BB0_24;
	ld.global.u32 	%r263, [%rd6+160];
	xor.b32  	%r337, %r337, %r263;
	ld.global.u32 	%r264, [%rd6+164];
	xor.b32  	%r336, %r336, %r264;
	ld.global.u32 	%r265, [%rd6+168];
	xor.b32  	%r335, %r335, %r265;
	ld.global.u32 	%r266, [%rd6+172];
	xor.b32  	%r334, %r334, %r266;
	ld.global.u32 	%r267, [%rd6+176];
	xor.b32  	%r333, %r333, %r267;
$L__BB0_24:
	and.b32  	%r269, %r203, 512;
	setp.eq.s32 	%p13, %r269, 0;
	@%p13 bra 	$L__BB0_26;
	ld.global.u32 	%r270, [%rd6+180];
	xor.b32  	%r337, %r337, %r270;
	ld.global.u32 	%r271, [%rd6+184];
	xor.b32  	%r336, %r336, %r271;
	ld.global.u32 	%r272, [%rd6+188];
	xor.b32  	%r335, %r335, %r272;
	ld.global.u32 	%r273, [%rd6+192];
	xor.b32  	%r334, %r334, %r273;
	ld.global.u32 	%r274, [%rd6+196];
	xor.b32  	%r333, %r333, %r274;
$L__BB0_26:
	and.b32  	%r276, %r203, 1024;
	setp.eq.s32 	%p14, %r276, 0;
	@%p14 bra 	$L__BB0_28;
	ld.global.u32 	%r277, [%rd6+200];
	xor.b32  	%r337, %r337, %r277;
	ld.global.u32 	%r278, [%rd6+204];
	xor.b32  	%r336, %r336, %r278;
	ld.global.u32 	%r279, [%rd6+208];
	xor.b32  	%r335, %r335, %r279;
	ld.global.u32 	%r280, [%rd6+212];
	xor.b32  	%r334, %r334, %r280;
	ld.global.u32 	%r281, [%rd6+216];
	xor.b32  	%r333, %r333, %r281;
$L__BB0_28:
	and.b32  	%r283, %r203, 2048;
	setp.eq.s32 	%p15, %r283, 0;
	@%p15 bra 	$L__BB0_30;
	ld.global.u32 	%r284, [%rd6+220];
	xor.b32  	%r337, %r337, %r284;
	ld.global.u32 	%r285, [%rd6+224];
	xor.b32  	%r336, %r336, %r285;
	ld.global.u32 	%r286, [%rd6+228];
	xor.b32  	%r335, %r335, %r286;
	ld.global.u32 	%r287, [%rd6+232];
	xor.b32  	%r334, %r334, %r287;
	ld.global.u32 	%r288, [%rd6+236];
	xor.b32  	%r333, %r333, %r288;
$L__BB0_30:
	and.b32  	%r290, %r203, 4096;
	setp.eq.s32 	%p16, %r290, 0;
	@%p16 bra 	$L__BB0_32;
	ld.global.u32 	%r291, [%rd6+240];
	xor.b32  	%r337, %r337, %r291;
	ld.global.u32 	%r292, [%rd6+244];
	xor.b32  	%r336, %r336, %r292;
	ld.global.u32 	%r293, [%rd6+248];
	xor.b32  	%r335, %r335, %r293;
	ld.global.u32 	%r294, [%rd6+252];
	xor.b32  	%r334, %r334, %r294;
	ld.global.u32 	%r295, [%rd6+256];
	xor.b32  	%r333, %r333, %r295;
$L__BB0_32:
	and.b32  	%r297, %r203, 8192;
	setp.eq.s32 	%p17, %r297, 0;
	@%p17 bra 	$L__BB0_34;
	ld.global.u32 	%r298, [%rd6+260];
	xor.b32  	%r337, %r337, %r298;
	ld.global.u32 	%r299, [%rd6+264];
	xor.b32  	%r336, %r336, %r299;
	ld.global.u32 	%r300, [%rd6+268];
	xor.b32  	%r335, %r335, %r300;
	ld.global.u32 	%r301, [%rd6+272];
	xor.b32  	%r334, %r334, %r301;
	ld.global.u32 	%r302, [%rd6+276];
	xor.b32  	%r333, %r333, %r302;
$L__BB0_34:
	and.b32  	%r304, %r203, 16384;
	setp.eq.s32 	%p18, %r304, 0;
	@%p18 bra 	$L__BB0_36;
	ld.global.u32 	%r305, [%rd6+280];
	xor.b32  	%r337, %r337, %r305;
	ld.global.u32 	%r306, [%rd6+284];
	xor.b32  	%r336, %r336, %r306;
	ld.global.u32 	%r307, [%rd6+288];
	xor.b32  	%r335, %r335, %r307;
	ld.global.u32 	%r308, [%rd6+292];
	xor.b32  	%r334, %r334, %r308;
	ld.global.u32 	%r309, [%rd6+296];
	xor.b32  	%r333, %r333, %r309;
$L__BB0_36:
	and.b32  	%r311, %r203, 32768;
	setp.eq.s32 	%p19, %r311, 0;
	@%p19 bra 	$L__BB0_38;
	ld.global.u32 	%r312, [%rd6+300];
	xor.b32  	%r337, %r337, %r312;
	ld.global.u32 	%r313, [%rd6+304];
	xor.b32  	%r336, %r336, %r313;
	ld.global.u32 	%r314, [%rd6+308];
	xor.b32  	%r335, %r335, %r314;
	ld.global.u32 	%r315, [%rd6+312];
	xor.b32  	%r334, %r334, %r315;
	ld.global.u32 	%r316, [%rd6+316];
	xor.b32  	%r333, %r333, %r316;
$L__BB0_38:
	add.s32 	%r332, %r332, 16;
	setp.ne.s32 	%p20, %r332, 32;
	@%p20 bra 	$L__BB0_6;
	mad.lo.s32 	%r317, %r326, -31, %r11;
	add.s32 	%r326, %r317, 1;
	setp.ne.s32 	%p21, %r326, 5;
	@%p21 bra 	$L__BB0_5;
	st.global.u32 	[%rd2+4], %r337;
	st.global.u32 	[%rd2+8], %r336;
	st.global.u32 	[%rd2+12], %r335;
	st.global.u32 	[%rd2+16], %r334;
	st.global.u32 	[%rd2+20], %r333;
	add.s32 	%r320, %r320, 1;
	setp.lt.u32 	%p22, %r320, %r2;
	@%p22 bra 	$L__BB0_4;
$L__BB0_41:
	shr.u64 	%rd7, %rd18, 2;
	add.s32 	%r319, %r319, 1;
	setp.gt.u64 	%p23, %rd18, 3;
	mov.u64 	%rd18, %rd7;
	@%p23 bra 	$L__BB0_2;
$L__BB0_42:
	mov.b32 	%r318, 0;
	st.global.v2.u32 	[%rd2+24], {%r318, %r318};
	st.global.u32 	[%rd2+32], %r318;
	mov.b64 	%rd17, 0;
	st.global.u64 	[%rd2+40], %rd17;
	ret;

}
	// .globl	_Z13InitParticlesP8ParticleP17curandStateXORWOW
.visible .entry _Z13InitParticlesP8ParticleP17curandStateXORWOW(
	.param .u64 .ptr .align 1 _Z13InitParticlesP8ParticleP17curandStateXORWOW_param_0,
	.param .u64 .ptr .align 1 _Z13InitParticlesP8ParticleP17curandStateXORWOW_param_1
)
{
	.reg .pred 	%p<28>;
	.reg .b32 	%r<64>;
	.reg .b32 	%f<12>;
	.reg .b64 	%rd<9>;
	.reg .b64 	%fd<37>;

	ld.param.u64 	%rd1, [_Z13InitParticlesP8ParticleP17curandStateXORWOW_param_0];
	ld.param.u64 	%rd2, [_Z13InitParticlesP8ParticleP17curandStateXORWOW_param_1];
	mov.u32 	%r6, %ctaid.x;
	mov.u32 	%r7, %ntid.x;
	mov.u32 	%r8, %tid.x;
	mad.lo.s32 	%r1, %r6, %r7, %r8;
	setp.gt.s32 	%p1, %r1, 19;
	@%p1 bra 	$L__BB1_16;
	cvta.to.global.u64 	%rd3, %rd2;
	mul.wide.s32 	%rd4, %r1, 48;
	add.s64 	%rd5, %rd3, %rd4;
	ld.global.v2.u32 	{%r9, %r10}, [%rd5];
	shr.u32 	%r11, %r10, 2;
	xor.b32  	%r12, %r11, %r10;
	ld.global.v2.u32 	{%r13, %r14}, [%rd5+8];
	ld.global.v2.u32 	{%r15, %r16}, [%rd5+16];
	shl.b32 	%r17, %r16, 4;
	shl.b32 	%r18, %r12, 1;
	xor.b32  	%r19, %r18, %r17;
	xor.b32  	%r20, %r19, %r12;
	xor.b32  	%r21, %r20, %r16;
	add.s32 	%r22, %r9, %r21;
	add.s32 	%r23, %r22, 362437;
	cvt.rn.f32.u32 	%f5, %r23;
	fma.rn.f32 	%f6, %f5, 0f2F800000, 0f2F000000;
	fma.rn.f32 	%f1, %f6, 0f41A00000, 0fC1200000;
	shr.u32 	%r24, %r13, 2;
	xor.b32  	%r25, %r24, %r13;
	st.global.v2.u32 	[%rd5+8], {%r15, %r16};
	shl.b32 	%r26, %r21, 4;
	shl.b32 	%r27, %r25, 1;
	xor.b32  	%r28, %r27, %r26;
	xor.b32  	%r29, %r28, %r25;
	xor.b32  	%r30, %r29, %r21;
	st.global.v2.u32 	[%rd5+16], {%r21, %r30};
	add.s32 	%r31, %r9, 724874;
	st.global.v2.u32 	[%rd5], {%r31, %r14};
	add.s32 	%r32, %r30, %r31;
	cvt.rn.f32.u32 	%f7, %r32;
	fma.rn.f32 	%f8, %f7, 0f2F800000, 0f2F000000;
	fma.rn.f32 	%f2, %f8, 0f41A00000, 0fC1200000;
	fma.rn.f32 	%f9, %f2, 0f40000000, %f1;
	add.f32 	%f3, %f9, 0fC0E00000;
	cvt.f64.f32 	%fd1, %f3;
	{
	.reg .b32 %temp; 
	mov.b64 	{%temp, %r2}, %fd1;
	}
	mov.f64 	%fd18, 0d4000000000000000;
	{
	.reg .b32 %temp; 
	mov.b64 	{%temp, %r33}, %fd18;
	}
	and.b32  	%r4, %r33, 2146435072;
	setp.eq.s32 	%p2, %r4, 1062207488;
	abs.f64 	%fd2, %fd1;
	{ // callseq 0, 0
	.param .b64 param0;
	st.param.f64 	[param0], %fd2;
	.param .b64 retval0;
	call.uni (retval0), 
	__internal_accurate_pow, 
	(
	param0
	);
	ld.param.f64 	%fd19, [retval0];
	} // callseq 0
	setp.lt.s32 	%p3, %r2, 0;
	neg.f64 	%fd21, %fd19;
	selp.f64 	%fd22, %fd21, %fd19, %p2;
	selp.f64 	%fd34, %fd22, %fd19, %p3;
	setp.neu.f32 	%p4, %f3, 0f00000000;
	@%p4 bra 	$L__BB1_3;
	setp.eq.s32 	%p5, %r4, 1062207488;
	selp.b32 	%r34, %r2, 0, %p5;
	setp.lt.s32 	%p6, %r33, 0;
	or.b32  	%r35, %r34, 2146435072;
	selp.b32 	%r36, %r35, %r34, %p6;
	mov.b32 	%r37, 0;
	mov.b64 	%fd34, {%r37, %r36};
$L__BB1_3:
	add.f64 	%fd23, %fd1, 0d4000000000000000;
	{
	.reg .b32 %temp; 
	mov.b64 	{%temp, %r38}, %fd23;
	}
	and.b32  	%r39, %r38, 2146435072;
	setp.ne.s32 	%p7, %r39, 2146435072;
	@%p7 bra 	$L__BB1_8;
	setp.num.f32 	%p8, %f3, %f3;
	@%p8 bra 	$L__BB1_6;
	mov.f64 	%fd24, 0d4000000000000000;
	add.rn.f64 	%fd34, %fd1, %fd24;
	bra.uni 	$L__BB1_8;
$L__BB1_6:
	setp.neu.f64 	%p9, %fd2, 0d7FF0000000000000;
	@%p9 bra 	$L__BB1_8;
	setp.lt.s32 	%p10, %r2, 0;
	setp.eq.s32 	%p11, %r4, 1062207488;
	setp.lt.s32 	%p12, %r33, 0;
	selp.b32 	%r41, 0, 2146435072, %p12;
	and.b32  	%r42, %r33, 2147483647;
	setp.ne.s32 	%p13, %r42, 1071644672;
	or.b32  	%r43, %r41, -2147483648;
	selp.b32 	%r44, %r43, %r41, %p13;
	selp.b32 	%r45, %r44, %r41, %p11;
	selp.b32 	%r46, %r45, %r41, %p10;
	mov.b32 	%r47, 0;
	mov.b64 	%fd34, {%r47, %r46};
$L__BB1_8:
	setp.eq.s32 	%p14, %r4, 1062207488;
	setp.eq.f32 	%p15, %f3, 0f3F800000;
	selp.f64 	%fd9, 0d3FF0000000000000, %fd34, %p15;
	fma.rn.f32 	%f10, %f1, 0f40000000, %f2;
	add.f32 	%f4, %f10, 0fC0A00000;
	cvt.f64.f32 	%fd10, %f4;
	{
	.reg .b32 %temp; 
	mov.b64 	{%temp, %r5}, %fd10;
	}
	abs.f64 	%fd11, %fd10;
	{ // callseq 1, 0
	.param .b64 param0;
	st.param.f64 	[param0], %fd11;
	.param .b64 retval0;
	call.uni (retval0), 
	__internal_accurate_pow, 
	(
	param0
	);
	ld.param.f64 	%fd25, [retval0];
	} // callseq 1
	setp.lt.s32 	%p16, %r5, 0;
	neg.f64 	%fd27, %fd25;
	selp.f64 	%fd28, %fd27, %fd25, %p14;
	selp.f64 	%fd36, %fd28, %fd25, %p16;
	setp.neu.f32 	%p17, %f4, 0f00000000;
	@%p17 bra 	$L__BB1_10;
	setp.eq.s32 	%p18, %r4, 1062207488;
	selp.b32 	%r49, %r5, 0, %p18;
	setp.lt.s32 	%p19, %r33, 0;
	or.b32  	%r50, %r49, 2146435072;
	selp.b32 	%r51, %r50, %r49, %p19;
	mov.b32 	%r52, 0;
	mov.b64 	%fd36, {%r52, %r51};
$L__BB1_10:
	add.f64 	%fd29, %fd10, 0d4000000000000000;
	{
	.reg .b32 %temp; 
	mov.b64 	{%temp, %r53}, %fd29;
	}
	and.b32  	%r54, %r53, 2146435072;
	setp.ne.s32 	%p20, %r54, 2146435072;
	@%p20 bra 	$L__BB1_15;
	setp.num.f32 	%p21, %f4, %f4;
	@%p21 bra 	$L__BB1_13;
	mov.f64 	%fd30, 0d4000000000000000;
	add.rn.f64 	%fd36, %fd10, %fd30;
	bra.uni 	$L__BB1_15;
$L__BB1_13:
	setp.neu.f64 	%p22, %fd11, 0d7FF0000000000000;
	@%p22 bra 	$L__BB1_15;
	setp.lt.s32 	%p23, %r5, 0;
	setp.eq.s32 	%p24, %r4, 1062207488;
	setp.lt.s32 	%p25, %r33, 0;
	selp.b32 	%r56, 0, 2146435072, %p25;
	and.b32  	%r57, %r33, 2147483647;
	setp.ne.s32 	%p26, %r57, 1071644672;
	or.b32  	%r58, %r56, -2147483648;
	selp.b32 	%r59, %r58, %r56, %p26;
	selp.b32 	%r60, %r59, %r56, %p24;
	selp.b32 	%r61, %r60, %r56, %p23;
	mov.b32 	%r62, 0;
	mov.b64 	%fd36, {%r62, %r61};
$L__BB1_15:
	setp.eq.f32 	%p27, %f4, 0f3F800000;
	selp.f64 	%fd31, 0d3FF0000000000000, %fd36, %p27;
	add.f64 	%fd32, %fd9, %fd31;
	cvt.rn.f32.f64 	%f11, %fd32;
	cvta.to.global.u64 	%rd6, %rd1;
	mul.wide.s32 	%rd7, %r1, 28;
	add.s64 	%rd8, %rd6, %rd7;
	st.global.f32 	[%rd8], %f1;
	st.global.f32 	[%rd8+4], %f2;
	mov.b32 	%r63, 0;
	st.global.u32 	[%rd8+8], %r63;
	st.global.u32 	[%rd8+12], %r63;
	st.global.f32 	[%rd8+16], %f1;
	st.global.f32 	[%rd8+20], %f2;
	st.global.f32 	[%rd8+24], %f11;
$L__BB1_16:
	ret;

}
	// .globl	_Z6UpdateP8ParticleP17curandStateXORWOWiff
.visible .entry _Z6UpdateP8ParticleP17curandStateXORWOWiff(
	.param .u64 .ptr .align 1 _Z6UpdateP8ParticleP17curandStateXORWOWiff_param_0,
	.param .u64 .ptr .align 1 _Z6UpdateP8ParticleP17curandStateXORWOWiff_param_1,
	.param .u32 _Z6UpdateP8ParticleP17curandStateXORWOWiff_param_2,
	.param .f32 _Z6UpdateP8ParticleP17curandStateXORWOWiff_param_3,
	.param .f32 _Z6UpdateP8ParticleP17curandStateXORWOWiff_param_4
)
{
	.reg .pred 	%p<29>;
	.reg .b32 	%r<64>;
	.reg .b32 	%f<33>;
	.reg .b64 	%rd<9>;
	.reg .b64 	%fd<37>;

	ld.param.u64 	%rd2, [_Z6UpdateP8ParticleP17curandStateXORWOWiff_param_0];
	ld.param.u64 	%rd3, [_Z6UpdateP8ParticleP17curandStateXORWOWiff_param_1];
	ld.param.u32 	%r6, [_Z6UpdateP8ParticleP17curandStateXORWOWiff_param_2];
	ld.param.f32 	%f6, [_Z6UpdateP8ParticleP17curandStateXORWOWiff_param_3];
	ld.param.f32 	%f7, [_Z6UpdateP8ParticleP17curandStateXORWOWiff_param_4];
	mov.u32 	%r7, %ctaid.x;
	mov.u32 	%r8, %ntid.x;
	mov.u32 	%r9, %tid.x;
	mad.lo.s32 	%r1, %r7, %r8, %r9;
	setp.ge.s32 	%p1, %r1, %r6;
	@%p1 bra 	$L__BB2_17;
	cvta.to.global.u64 	%rd4, %rd3;
	cvta.to.global.u64 	%rd5, %rd2;
	mul.wide.s32 	%rd6, %r1, 48;
	add.s64 	%rd7, %rd4, %rd6;
	ld.global.v2.u32 	{%r10, %r11}, [%rd7];
	shr.u32 	%r12, %r11, 2;
	xor.b32  	%r13, %r12, %r11;
	ld.global.v2.u32 	{%r14, %r15}, [%rd7+8];
	ld.global.v2.u32 	{%r16, %r17}, [%rd7+16];
	shl.b32 	%r18, %r17, 4;
	shl.b32 	%r19, %r13, 1;
	xor.b32  	%r20, %r19, %r18;
	xor.b32  	%r21, %r20, %r13;
	xor.b32  	%r22, %r21, %r17;
	add.s32 	%r23, %r10, %r22;
	add.s32 	%r24, %r23, 362437;
	cvt.rn.f32.u32 	%f8, %r24;
	fma.rn.f32 	%f9, %f8, 0f2F800000, 0f2F000000;
	shr.u32 	%r25, %r14, 2;
	xor.b32  	%r26, %r25, %r14;
	st.global.v2.u32 	[%rd7+8], {%r16, %r17};
	shl.b32 	%r27, %r22, 4;
	shl.b32 	%r28, %r26, 1;
	xor.b32  	%r29, %r28, %r27;
	xor.b32  	%r30, %r29, %r26;
	xor.b32  	%r31, %r30, %r22;
	st.global.v2.u32 	[%rd7+16], {%r22, %r31};
	add.s32 	%r32, %r10, 724874;
	st.global.v2.u32 	[%rd7], {%r32, %r15};
	add.s32 	%r33, %r31, %r32;
	cvt.rn.f32.u32 	%f10, %r33;
	fma.rn.f32 	%f11, %f10, 0f2F800000, 0f2F000000;
	mul.wide.s32 	%rd8, %r1, 28;
	add.s64 	%rd1, %rd5, %rd8;
	ld.global.f32 	%f12, [%rd1+8];
	mul.f32 	%f13, %f9, 0f3FC00000;
	ld.global.f32 	%f14, [%rd1+16];
	ld.global.f32 	%f15, [%rd1];
	sub.f32 	%f16, %f14, %f15;
	mul.f32 	%f17, %f13, %f16;
	fma.rn.f32 	%f18, %f12, 0f3F000000, %f17;
	mul.f32 	%f19, %f11, 0f3FC00000;
	sub.f32 	%f20, %f6, %f15;
	fma.rn.f32 	%f21, %f20, %f19, %f18;
	st.global.f32 	[%rd1+8], %f21;
	ld.global.f32 	%f22, [%rd1+12];
	ld.global.f32 	%f23, [%rd1+20];
	ld.global.f32 	%f24, [%rd1+4];
	sub.f32 	%f25, %f23, %f24;
	mul.f32 	%f26, %f13, %f25;
	fma.rn.f32 	%f27, %f22, 0f3F000000, %f26;
	sub.f32 	%f28, %f7, %f24;
	fma.rn.f32 	%f29, %f19, %f28, %f27;
	st.global.f32 	[%rd1+12], %f29;
	add.f32 	%f1, %f21, %f15;
	st.global.f32 	[%rd1], %f1;
	add.f32 	%f2, %f29, %f24;
	st.global.f32 	[%rd1+4], %f2;
	fma.rn.f32 	%f30, %f2, 0f40000000, %f1;
	add.f32 	%f3, %f30, 0fC0E00000;
	cvt.f64.f32 	%fd1, %f3;
	{
	.reg .b32 %temp; 
	mov.b64 	{%temp, %r2}, %fd1;
	}
	mov.f64 	%fd18, 0d4000000000000000;
	{
	.reg .b32 %temp; 
	mov.b64 	{%temp, %r34}, %fd18;
	}
	and.b32  	%r4, %r34, 2146435072;
	setp.eq.s32 	%p2, %r4, 1062207488;
	abs.f64 	%fd2, %fd1;
	{ // callseq 2, 0
	.param .b64 param0;
	st.param.f64 	[param0], %fd2;
	.param .b64 retval0;
	call.uni (retval0), 
	__internal_accurate_pow, 
	(
	param0
	);
	ld.param.f64 	%fd19, [retval0];
	} // callseq 2
	setp.lt.s32 	%p3, %r2, 0;
	neg.f64 	%fd21, %fd19;
	selp.f64 	%fd22, %fd21, %fd19, %p2;
	selp.f64 	%fd34, %fd22, %fd19, %p3;
	setp.neu.f32 	%p4, %f3, 0f00000000;
	@%p4 bra 	$L__BB2_3;
	setp.eq.s32 	%p5, %r4, 1062207488;
	selp.b32 	%r35, %r2, 0, %p5;
	setp.lt.s32 	%p6, %r34, 0;
	or.b32  	%r36, %r35, 2146435072;
	selp.b32 	%r37, %r36, %r35, %p6;
	mov.b32 	%r38, 0;
	mov.b64 	%fd34, {%r38, %r37};
$L__BB2_3:
	add.f64 	%fd23, %fd1, 0d4000000000000000;
	{
	.reg .b32 %temp; 
	mov.b64 	{%temp, %r39}, %fd23;
	}
	and.b32  	%r40, %r39, 2146435072;
	setp.ne.s32 	%p7, %r40, 2146435072;
	@%p7 bra 	$L__BB2_8;
	setp.num.f32 	%p8, %f3, %f3;
	@%p8 bra 	$L__BB2_6;
	mov.f64 	%fd24, 0d4000000000000000;
	add.rn.f64 	%fd34, %fd1, %fd24;
	bra.uni 	$L__BB2_8;
$L__BB2_6:
	setp.neu.f64 	%p9, %fd2, 0d7FF0000000000000;
	@%p9 bra 	$L__BB2_8;
	setp.lt.s32 	%p10, %r2, 0;
	setp.eq.s32 	%p11, %r4, 1062207488;
	setp.lt.s32 	%p12, %r34, 0;
	selp.b32 	%r42, 0, 2146435072, %p12;
	and.b32  	%r43, %r34, 2147483647;
	setp.ne.s32 	%p13, %r43, 1071644672;
	or.b32  	%r44, %r42, -2147483648;
	selp.b32 	%r45, %r44, %r42, %p13;
	selp.b32 	%r46, %r45, %r42, %p11;
	selp.b32 	%r47, %r46, %r42, %p10;
	mov.b32 	%r48, 0;
	mov.b64 	%fd34, {%r48, %r47};
$L__BB2_8:
	setp.eq.s32 	%p14, %r4, 1062207488;
	setp.eq.f32 	%p15, %f3, 0f3F800000;
	selp.f64 	%fd9, 0d3FF0000000000000, %fd34, %p15;
	fma.rn.f32 	%f31, %f1, 0f40000000, %f2;
	add.f32 	%f4, %f31, 0fC0A00000;
	cvt.f64.f32 	%fd10, %f4;
	{
	.reg .b32 %temp; 
	mov.b64 	{%temp, %r5}, %fd10;
	}
	abs.f64 	%fd11, %fd10;
	{ // callseq 3, 0
	.param .b64 param0;
	st.param.f64 	[param0], %fd11;
	.param .b64 retval0;
	call.uni (retval0), 
	__internal_accurate_pow, 
	(
	param0
	);
	ld.param.f64 	%fd25, [retval0];
	} // callseq 3
	setp.lt.s32 	%p16, %r5, 0;
	neg.f64 	%fd27, %fd25;
	selp.f64 	%fd28, %fd27, %fd25, %p14;
	selp.f64 	%fd36, %fd28, %fd25, %p16;
	setp.neu.f32 	%p17, %f4, 0f00000000;
	@%p17 bra 	$L__BB2_10;
	setp.eq.s32 	%p18, %r4, 1062207488;
	selp.b32 	%r50, %r5, 0, %p18;
	setp.lt.s32 	%p19, %r34, 0;
	or.b32  	%r51, %r50, 2146435072;
	selp.b32 	%r52, %r51, %r50, %p19;
	mov.b32 	%r53, 0;
	mov.b64 	%fd36, {%r53, %r52};
$L__BB2_10:
	add.f64 	%fd29, %fd10, 0d4000000000000000;
	{
	.reg .b32 %temp; 
	mov.b64 	{%temp, %r54}, %fd29;
	}
	and.b32  	%r55, %r54, 2146435072;
	setp.ne.s32 	%p20, %r55, 2146435072;
	@%p20 bra 	$L__BB2_15;
	setp.num.f32 	%p21, %f4, %f4;
	@%p21 bra 	$L__BB2_13;
	mov.f64 	%fd30, 0d4000000000000000;
	add.rn.f64 	%fd36, %fd10, %fd30;
	bra.uni 	$L__BB2_15;
$L__BB2_13:
	setp.neu.f64 	%p22, %fd11, 0d7FF0000000000000;
	@%p22 bra 	$L__BB2_15;
	setp.lt.s32 	%p23, %r5, 0;
	setp.eq.s32 	%p24, %r4, 1062207488;
	setp.lt.s32 	%p25, %r34, 0;
	selp.b32 	%r57, 0, 2146435072, %p25;
	and.b32  	%r58, %r34, 2147483647;
	setp.ne.s32 	%p26, %r58, 1071644672;
	or.b32  	%r59, %r57, -2147483648;
	selp.b32 	%r60, %r59, %r57, %p26;
	selp.b32 	%r61, %r60, %r57, %p24;
	selp.b32 	%r62, %r61, %r57, %p23;
	mov.b32 	%r63, 0;
	mov.b64 	%fd36, {%r63, %r62};
$L__BB2_15:
	setp.eq.f32 	%p27, %f4, 0f3F800000;
	selp.f64 	%fd31, 0d3FF0000000000000, %fd36, %p27;
	add.f64 	%fd32, %fd9, %fd31;
	cvt.rn.f32.f64 	%f5, %fd32;
	ld.global.f32 	%f32, [%rd1+24];
	setp.leu.f32 	%p28, %f32, %f5;
	@%p28 bra 	$L__BB2_17;
	st.global.f32 	[%rd1+16], %f1;
	st.global.f32 	[%rd1+20], %f2;
	st.global.f32 	[%rd1+24], %f5;
$L__BB2_17:
	ret;

}
	// .globl	_Z15UpdateBestIndexP8ParticleiPfS1_S1_iS1_
.visible .entry _Z15UpdateBestIndexP8ParticleiPfS1_S1_iS1_(
	.param .u64 .ptr .align 1 _Z15UpdateBestIndexP8ParticleiPfS1_S1_iS1__param_0,
	.param .u32 _Z15UpdateBestIndexP8ParticleiPfS1_S1_iS1__param_1,
	.param .u64 .ptr .align 1 _Z15UpdateBestIndexP8ParticleiPfS1_S1_iS1__param_2,
	.param .u64 .ptr .align 1 _Z15UpdateBestIndexP8ParticleiPfS1_S1_iS1__param_3,
	.param .u64 .ptr .align 1 _Z15UpdateBestIndexP8ParticleiPfS1_S1_iS1__param_4,
	.param .u32 _Z15UpdateBestIndexP8ParticleiPfS1_S1_iS1__param_5,
	.param .u64 .ptr .align 1 _Z15UpdateBestIndexP8ParticleiPfS1_S1_iS1__param_6
)
{
	.reg .pred 	%p<15>;
	.reg .b32 	%r<21>;
	.reg .b32 	%f<51>;
	.reg .b64 	%rd<30>;

	ld.param.u64 	%rd11, [_Z15UpdateBestIndexP8ParticleiPfS1_S1_iS1__param_0];
	ld.param.u32 	%r9, [_Z15UpdateBestIndexP8ParticleiPfS1_S1_iS1__param_1];
	ld.param.u64 	%rd12, [_Z15UpdateBestIndexP8ParticleiPfS1_S1_iS1__param_2];
	ld.param.u64 	%rd13, [_Z15UpdateBestIndexP8ParticleiPfS1_S1_iS1__param_3];
	ld.param.u64 	%rd14, [_Z15UpdateBestIndexP8ParticleiPfS1_S1_iS1__param_4];
	ld.param.u32 	%r10, [_Z15UpdateBestIndexP8ParticleiPfS1_S1_iS1__param_5];
	ld.param.u64 	%rd15, [_Z15UpdateBestIndexP8ParticleiPfS1_S1_iS1__param_6];
	cvta.to.global.u64 	%rd1, %rd15;
	cvta.to.global.u64 	%rd2, %rd14;
	cvta.to.global.u64 	%rd3, %rd13;
	cvta.to.global.u64 	%rd4, %rd12;
	cvta.to.global.u64 	%rd5, %rd11;
	setp.lt.s32 	%p1, %r9, 1;
	@%p1 bra 	$L__BB3_23;
	cvt.rn.f32.s32 	%f1, %r10;
	and.b32  	%r1, %r9, 3;
	setp.lt.u32 	%p2, %r9, 4;
	mov.b32 	%r20, 0;
	@%p2 bra 	$L__BB3_12;
	and.b32  	%r20, %r9, 2147483644;
	mov.b32 	%r18, 0;
$L__BB3_3:
	.pragma "nounroll";
	mul.wide.u32 	%rd16, %r18, 28;
	add.s64 	%rd17, %rd5, %rd16;
	add.s64 	%rd6, %rd17, 24;
	ld.global.f32 	%f2, [%rd17+24];
	ld.global.f32 	%f3, [%rd4];
	setp.geu.f32 	%p3, %f2, %f3;
	@%p3 bra 	$L__BB3_5;
	ld.global.f32 	%f4, [%rd6+-24];
	st.global.f32 	[%rd3], %f4;
	ld.global.f32 	%f5, [%rd6+-20];
	st.global.f32 	[%rd2], %f5;
	ld.global.f32 	%f6, [%rd6];
	st.global.f32 	[%rd4], %f6;
$L__BB3_5:
	mul.lo.s32 	%r4, %r18, 3;
	mul.wide.u32 	%rd18, %r4, 4;
	add.s64 	%rd7, %rd1, %rd18;
	st.global.f32 	[%rd7], %f1;
	ld.global.f32 	%f7, [%rd6+-24];
	st.global.f32 	[%rd7+4], %f7;
	ld.global.f32 	%f8, [%rd6+-20];
	st.global.f32 	[%rd7+8], %f8;
	ld.global.f32 	%f9, [%rd6+28];
	ld.global.f32 	%f10, [%rd4];
	setp.geu.f32 	%p4, %f9, %f10;
	@%p4 bra 	$L__BB3_7;
	ld.global.f32 	%f11, [%rd6+4];
	st.global.f32 	[%rd3], %f11;
	ld.global.f32 	%f12, [%rd6+8];
	st.global.f32 	[%rd2], %f12;
	ld.global.f32 	%f13, [%rd6+28];
	st.global.f32 	[%rd4], %f13;
$L__BB3_7:
	st.global.f32 	[%rd7+12], %f1;
	ld.global.f32 	%f14, [%rd6+4];
	st.global.f32 	[%rd7+16], %f14;
	ld.global.f32 	%f15, [%rd6+8];
	st.global.f32 	[%rd7+20], %f15;
	ld.global.f32 	%f16, [%rd6+56];
	ld.global.f32 	%f17, [%rd4];
	setp.geu.f32 	%p5, %f16, %f17;
	@%p5 bra 	$L__BB3_9;
	ld.global.f32 	%f18, [%rd6+32];
	st.global.f32 	[%rd3], %f18;
	ld.global.f32 	%f19, [%rd6+36];
	st.global.f32 	[%rd2], %f19;
	ld.global.f32 	%f20, [%rd6+56];
	st.global.f32 	[%rd4], %f20;
$L__BB3_9:
	add.s32 	%r13, %r4, 6;
	mul.wide.u32 	%rd19, %r13, 4;
	add.s64 	%rd20, %rd1, %rd19;
	st.global.f32 	[%rd20], %f1;
	ld.global.f32 	%f21, [%rd6+32];
	st.global.f32 	[%rd20+4], %f21;
	ld.global.f32 	%f22, [%rd6+36];
	st.global.f32 	[%rd20+8], %f22;
	ld.global.f32 	%f23, [%rd6+84];
	ld.global.f32 	%f24, [%rd4];
	setp.geu.f32 	%p6, %f23, %f24;
	@%p6 bra 	$L__BB3_11;
	ld.global.f32 	%f25, [%rd6+60];
	st.global.f32 	[%rd3], %f25;
	ld.global.f32 	%f26, [%rd6+64];
	st.global.f32 	[%rd2], %f26;
	ld.global.f32 	%f27, [%rd6+84];
	st.global.f32 	[%rd4], %f27;
$L__BB3_11:
	add.s32 	%r14, %r4, 9;
	mul.wide.u32 	%rd21, %r14, 4;
	add.s64 	%rd22, %rd1, %rd21;
	st.global.f32 	[%rd22], %f1;
	ld.global.f32 	%f28, [%rd6+60];
	st.global.f32 	[%rd22+4], %f28;
	ld.global.f32 	%f29, [%rd6+64];
	st.global.f32 	[%rd22+8], %f29;
	add.s32 	%r18, %r18, 4;
	setp.ne.s32 	%p7, %r18, %r20;
	@%p7 bra 	$L__BB3_3;
$L__BB3_12:
	setp.eq.s32 	%p8, %r1, 0;
	@%p8 bra 	$L__BB3_23;
	setp.eq.s32 	%p9, %r1, 1;
	@%p9 bra 	$L__BB3_19;
	mul.wide.u32 	%rd23, %r20, 28;
	add.s64 	%rd24, %rd5, %rd23;
	add.s64 	%rd8, %rd24, 24;
	ld.global.f32 	%f30, [%rd24+24];
	ld.global.f32 	%f31, [%rd4];
	setp.geu.f32 	%p10, %f30, %f31;
	@%p10 bra 	$L__BB3_16;
	ld.global.f32 	%f32, [%rd8+-24];
	st.global.f32 	[%rd3], %f32;
	ld.global.f32 	%f33, [%rd8+-20];
	st.global.f32 	[%rd2], %f33;
	ld.global.f32 	%f34, [%rd8];
	st.global.f32 	[%rd4], %f34;
$L__BB3_16:
	mul.lo.s32 	%r15, %r20, 3;
	mul.wide.u32 	%rd25, %r15, 4;
	add.s64 	%rd9, %rd1, %rd25;
	st.global.f32 	[%rd9], %f1;
	ld.global.f32 	%f35, [%rd8+-24];
	st.global.f32 	[%rd9+4], %f35;
	ld.global.f32 	%f36, [%rd8+-20];
	st.global.f32 	[%rd9+8], %f36;
	ld.global.f32 	%f37, [%rd8+28];
	ld.global.f32 	%f38, [%rd4];
	setp.geu.f32 	%p11, %f37, %f38;
	@%p11 bra 	$L__BB3_18;
	ld.global.f32 	%f39, [%rd8+4];
	st.global.f32 	[%rd3], %f39;
	ld.global.f32 	%f40, [%rd8+8];
	st.global.f32 	[%rd2], %f40;
	ld.global.f32 	%f41, [%rd8+28];
	st.global.f32 	[%rd4], %f41;
$L__BB3_18:
	st.global.f32 	[%rd9+12], %f1;
	ld.global.f32 	%f42, [%rd8+4];
	st.global.f32 	[%rd9+16], %f42;
	ld.global.f32 	%f43, [%rd8+8];
	st.global.f32 	[%rd9+20], %f43;
	add.s32 	%r20, %r20, 2;
$L__BB3_19:
	and.b32  	%r16, %r9, 1;
	setp.eq.b32 	%p12, %r16, 1;
	not.pred 	%p13, %p12;
	@%p13 bra 	$L__BB3_23;
	mul.wide.u32 	%rd26, %r20, 28;
	add.s64 	%rd27, %rd5, %rd26;
	add.s64 	%rd10, %rd27, 24;
	ld.global.f32 	%f44, [%rd27+24];
	ld.global.f32 	%f45, [%rd4];
	setp.geu.f32 	%p14, %f44, %f45;
	@%p14 bra 	$L__BB3_22;
	ld.global.f32 	%f46, [%rd10+-24];
	st.global.f32 	[%rd3], %f46;
	ld.global.f32 	%f47, [%rd10+-20];
	st.global.f32 	[%rd2], %f47;
	ld.global.f32 	%f48, [%rd10];
	st.global.f32 	[%rd4], %f48;
$L__BB3_22:
	mul.lo.s32 	%r17, %r20, 3;
	mul.wide.u32 	%rd28, %r17, 4;
	add.s64 	%rd29, %rd1, %rd28;
	st.global.f32 	[%rd29], %f1;
	ld.global.f32 	%f49, [%rd10+-24];
	st.global.f32 	[%rd29+4], %f49;
	ld.global.f32 	%f50, [%rd10+-20];
	st.global.f32 	[%rd29+8], %f50;
$L__BB3_23:
	ret;

}
.func  (.param .b64 func_retval0) __internal_accurate_pow(
	.param .b64 __internal_accurate_pow_param_0
)
{
	.reg .pred 	%p<8>;
	.reg .b32 	%r<49>;
	.reg .b32 	%f<3>;
	.reg .b64 	%fd<109>;

	ld.param.f64 	%fd10, [__internal_accurate_pow_param_0];
	{
	.reg .b32 %temp; 
	mov.b64 	{%temp, %r46}, %fd10;
	}
	{
	.reg .b32 %temp; 
	mov.b64 	{%r45, %temp}, %fd10;
	}
	shr.u32 	%r47, %r46, 20;
	setp.gt.u32 	%p1, %r46, 1048575;
	@%p1 bra 	$L__BB4_2;
	mul.f64 	%fd11, %fd10, 0d4350000000000000;
	{
	.reg .b32 %temp; 
	mov.b64 	{%temp, %r46}, %fd11;
	}
	{
	.reg .b32 %temp; 
	mov.b64 	{%r45, %temp}, %fd11;
	}
	shr.u32 	%r16, %r46, 20;
	add.s32 	%r47, %r16, -54;
$L__BB4_2:
	add.s32 	%r48, %r47, -1023;
	and.b32  	%r17, %r46, -2146435073;
	or.b32  	%r18, %r17, 1072693248;
	mov.b64 	%fd107, {%r45, %r18};
	setp.lt.u32 	%p2, %r18, 1073127583;
	@%p2 bra 	$L__BB4_4;
	{
	.reg .b32 %temp; 
	mov.b64 	{%r19, %temp}, %fd107;
	}
	{
	.reg .b32 %temp; 
	mov.b64 	{%temp, %r20}, %fd107;
	}
	add.s32 	%r21, %r20, -1048576;
	mov.b64 	%fd107, {%r19, %r21};
	add.s32 	%r48, %r47, -1022;
$L__BB4_4:
	add.f64 	%fd12, %fd107, 0dBFF0000000000000;
	add.f64 	%fd13, %fd107, 0d3FF0000000000000;
	rcp.approx.ftz.f64 	%fd14, %fd13;
	neg.f64 	%fd15, %fd13;
	fma.rn.f64 	%fd16, %fd15, %fd14, 0d3FF0000000000000;
	fma.rn.f64 	%fd17, %fd16, %fd16, %fd16;
	fma.rn.f64 	%fd18, %fd17, %fd14, %fd14;
	mul.f64 	%fd19, %fd12, %fd18;
	fma.rn.f64 	%fd20, %fd12, %fd18, %fd19;
	mul.f64 	%fd21, %fd20, %fd20;
	fma.rn.f64 	%fd22, %fd21, 0d3EB0F5FF7D2CAFE2, 0d3ED0F5D241AD3B5A;
	fma.rn.f64 	%fd23, %fd22, %fd21, 0d3EF3B20A75488A3F;
	fma.rn.f64 	%fd24, %fd23, %fd21, 0d3F1745CDE4FAECD5;
	fma.rn.f64 	%fd25, %fd24, %fd21, 0d3F3C71C7258A578B;
	fma.rn.f64 	%fd26, %fd25, %fd21, 0d3F6249249242B910;
	fma.rn.f64 	%fd27, %fd26, %fd21, 0d3F89999999999DFB;
	sub.f64 	%fd28, %fd12, %fd20;
	add.f64 	%fd29, %fd28, %fd28;
	neg.f64 	%fd30, %fd20;
	fma.rn.f64 	%fd31, %fd30, %fd12, %fd29;
	mul.f64 	%fd32, %fd18, %fd31;
	fma.rn.f64 	%fd33, %fd21, %fd27, 0d3FB5555555555555;
	mov.f64 	%fd34, 0d3FB5555555555555;
	sub.f64 	%fd35, %fd34, %fd33;
	fma.rn.f64 	%fd36, %fd21, %fd27, %fd35;
	add.f64 	%fd37, %fd36, 0dBC46A4CB00B9E7B0;
	add.f64 	%fd38, %fd33, %fd37;
	sub.f64 	%fd39, %fd33, %fd38;
	add.f64 	%fd40, %fd37, %fd39;
	mul.rn.f64 	%fd41, %fd20, %fd20;
	neg.f64 	%fd42, %fd41;
	fma.rn.f64 	%fd43, %fd20, %fd20, %fd42;
	{
	.reg .b32 %temp; 
	mov.b64 	{%r22, %temp}, %fd32;
	}
	{
	.reg .b32 %temp; 
	mov.b64 	{%temp, %r23}, %fd32;
	}
	add.s32 	%r24, %r23, 1048576;
	mov.b64 	%fd44, {%r22, %r24};
	fma.rn.f64 	%fd45, %fd20, %fd44, %fd43;
	mul.rn.f64 	%fd46, %fd41, %fd20;
	neg.f64 	%fd47, %fd46;
	fma.rn.f64 	%fd48, %fd41, %fd20, %fd47;
	fma.rn.f64 	%fd49, %fd41, %fd32, %fd48;
	fma.rn.f64 	%fd50, %fd45, %fd20, %fd49;
	mul.rn.f64 	%fd51, %fd38, %fd46;
	neg.f64 	%fd52, %fd51;
	fma.rn.f64 	%fd53, %fd38, %fd46, %fd52;
	fma.rn.f64 	%fd54, %fd38, %fd50, %fd53;
	fma.rn.f64 	%fd55, %fd40, %fd46, %fd54;
	add.f64 	%fd56, %fd51, %fd55;
	sub.f64 	%fd57, %fd51, %fd56;
	add.f64 	%fd58, %fd55, %fd57;
	add.f64 	%fd59, %fd20, %fd56;
	sub.f64 	%fd60, %fd20, %fd59;
	add.f64 	%fd61, %fd56, %fd60;
	add.f64 	%fd62, %fd58, %fd61;
	add.f64 	%fd63, %fd32, %fd62;
	add.f64 	%fd64, %fd59, %fd63;
	sub.f64 	%fd65, %fd59, %fd64;
	add.f64 	%fd66, %fd63, %fd65;
	xor.b32  	%r25, %r48, -2147483648;
	mov.b32 	%r26, 1127219200;
	mov.b64 	%fd67, {%r25, %r26};
	mov.b32 	%r27, -2147483648;
	mov.b64 	%fd68, {%r27, %r26};
	sub.f64 	%fd69, %fd67, %fd68;
	fma.rn.f64 	%fd70, %fd69, 0d3FE62E42FEFA39EF, %fd64;
	fma.rn.f64 	%fd71, %fd69, 0dBFE62E42FEFA39EF, %fd70;
	sub.f64 	%fd72, %fd71, %fd64;
	sub.f64 	%fd73, %fd66, %fd72;
	fma.rn.f64 	%fd74, %fd69, 0d3C7ABC9E3B39803F, %fd73;
	add.f64 	%fd75, %fd70, %fd74;
	sub.f64 	%fd76, %fd70, %fd75;
	add.f64 	%fd77, %fd74, %fd76;
	mov.f64 	%fd78, 0d4000000000000000;
	{
	.reg .b32 %temp; 
	mov.b64 	{%temp, %r28}, %fd78;
	}
	{
	.reg .b32 %temp; 
	mov.b64 	{%r29, %temp}, %fd78;
	}
	shl.b32 	%r30, %r28, 1;
	setp.gt.u32 	%p3, %r30, -33554433;
	and.b32  	%r31, %r28, -15728641;
	selp.b32 	%r32, %r31, %r28, %p3;
	mov.b64 	%fd79, {%r29, %r32};
	mul.rn.f64 	%fd80, %fd75, %fd79;
	neg.f64 	%fd81, %fd80;
	fma.rn.f64 	%fd82, %fd75, %fd79, %fd81;
	fma.rn.f64 	%fd83, %fd77, %fd79, %fd82;
	add.f64 	%fd4, %fd80, %fd83;
	sub.f64 	%fd84, %fd80, %fd4;
	add.f64 	%fd5, %fd83, %fd84;
	fma.rn.f64 	%fd85, %fd4, 0d3FF71547652B82FE, 0d4338000000000000;
	{
	.reg .b32 %temp; 
	mov.b64 	{%r13, %temp}, %fd85;
	}
	mov.f64 	%fd86, 0dC338000000000000;
	add.rn.f64 	%fd87, %fd85, %fd86;
	fma.rn.f64 	%fd88, %fd87, 0dBFE62E42FEFA39EF, %fd4;
	fma.rn.f64 	%fd89, %fd87, 0dBC7ABC9E3B39803F, %fd88;
	fma.rn.f64 	%fd90, %fd89, 0d3E5ADE1569CE2BDF, 0d3E928AF3FCA213EA;
	fma.rn.f64 	%fd91, %fd90, %fd89, 0d3EC71DEE62401315;
	fma.rn.f64 	%fd92, %fd91, %fd89, 0d3EFA01997C89EB71;
	fma.rn.f64 	%fd93, %fd92, %fd89, 0d3F2A01A014761F65;
	fma.rn.f64 	%fd94, %fd93, %fd89, 0d3F56C16C1852B7AF;
	fma.rn.f64 	%fd95, %fd94, %fd89, 0d3F81111111122322;
	fma.rn.f64 	%fd96, %fd95, %fd89, 0d3FA55555555502A1;
	fma.rn.f64 	%fd97, %fd96, %fd89, 0d3FC5555555555511;
	fma.rn.f64 	%fd98, %fd97, %fd89, 0d3FE000000000000B;
	fma.rn.f64 	%fd99, %fd98, %fd89, 0d3FF0000000000000;
	fma.rn.f64 	%fd100, %fd99, %fd89, 0d3FF0000000000000;
	{
	.reg .b32 %temp; 
	mov.b64 	{%r14, %temp}, %fd100;
	}
	{
	.reg .b32 %temp; 
	mov.b64 	{%temp, %r15}, %fd100;
	}
	shl.b32 	%r33, %r13, 20;
	add.s32 	%r34, %r33, %r15;
	mov.b64 	%fd108, {%r14, %r34};
	{
	.reg .b32 %temp; 
	mov.b64 	{%temp, %r35}, %fd4;
	}
	mov.b32 	%f2, %r35;
	abs.f32 	%f1, %f2;
	setp.lt.f32 	%p4, %f1, 0f4086232B;
	@%p4 bra 	$L__BB4_7;
	setp.lt.f64 	%p5, %fd4, 0d0000000000000000;
	add.f64 	%fd101, %fd4, 0d7FF0000000000000;
	selp.f64 	%fd108, 0d0000000000000000, %fd101, %p5;
	setp.geu.f32 	%p6, %f1, 0f40874800;
	@%p6 bra 	$L__BB4_7;
	shr.u32 	%r36, %r13, 31;
	add.s32 	%r37, %r13, %r36;
	shr.s32 	%r38, %r37, 1;
	shl.b32 	%r39, %r38, 20;
	add.s32 	%r40, %r15, %r39;
	mov.b64 	%fd102, {%r14, %r40};
	sub.s32 	%r41, %r13, %r38;
	shl.b32 	%r42, %r41, 20;
	add.s32 	%r43, %r42, 1072693248;
	mov.b32 	%r44, 0;
	mov.b64 	%fd103, {%r44, %r43};
	mul.f64 	%fd108, %fd103, %fd102;
$L__BB4_7:
	abs.f64 	%fd104, %fd108;
	setp.eq.f64 	%p7, %fd104, 0d7FF0000000000000;
	fma.rn.f64 	%fd105, %fd108, %fd5, %fd108;
	selp.f64 	%fd106, %fd108, %fd105, %p7;
	st.param.f64 	[func_retval0], %fd106;
	ret;

}


// ===== COMPILED SASS (sm_100) =====

	.target	sm_100

	.elftype	@"ET_EXEC"


//--------------------- .note.nv.tkinfo           --------------------------
	.section	.note.nv.tkinfo,"",@"SHT_NOTE"
	.sectionflags	@"SHF_NOTE_NV_TKINFO"
	.tkinfo
        /*0018*/ 	.word	0x00000002
        /*0030*/ 	.string	""
        /*0030*/ 	.string	"ptxas"
        /*0030*/ 	.string	"Cuda compilation tools, release 13.0, V13.0.88"
        /*0030*/ 	.string	"Build cuda_13.0.r13.0/compiler.36424714_0"
        /*0030*/ 	.string	"-arch sm_100 -m 64 "



//--------------------- .note.nv.cuinfo           --------------------------
	.section	.note.nv.cuinfo,"",@"SHT_NOTE"
	.sectionflags	@"SHF_NOTE_NV_CUINFO"
        /*0018*/ 	.short	0x0002
        /*001a*/ 	.short	0x0064
        /*001c*/ 	.short	0x0082
	.zero		2


//--------------------- .nv.info                  --------------------------
	.section	.nv.info,"",@"SHT_CUDA_INFO"
	.align	4


	//----- nvinfo : EIATTR_REGCOUNT
	.align		4
        /*0000*/ 	.byte	0x04, 0x2f
        /*0002*/ 	.short	(.L_10 - .L_9)
	.align		4
.L_9:
        /*0004*/ 	.word	index@(_Z7InitRNGP17curandStateXORWOWy)
        /*0008*/ 	.word	0x0000001f


	//----- nvinfo : EIATTR_FRAME_SIZE
	.align		4
.L_10:
        /*000c*/ 	.byte	0x04, 0x11
        /*000e*/ 	.short	(.L_12 - .L_11)
	.align		4
.L_11:
        /*0010*/ 	.word	index@(_Z7InitRNGP17curandStateXORWOWy)
        /*0014*/ 	.word	0x00000000


	//----- nvinfo : EIATTR_REGCOUNT
	.align		4
.L_12:
        /*0018*/ 	.byte	0x04, 0x2f
        /*001a*/ 	.short	(.L_14 - .L_13)
	.align		4
.L_13:
        /*001c*/ 	.word	index@(_Z13InitParticlesP8ParticleP17curandStateXORWOW)
        /*0020*/ 	.word	0x0000001f


	//----- nvinfo : EIATTR_FRAME_SIZE
	.align		4
.L_14:
        /*0024*/ 	.byte	0x04, 0x11
        /*0026*/ 	.short	(.L_16 - .L_15)
	.align		4
.L_15:
        /*0028*/ 	.word	index@($_Z13InitParticlesP8ParticleP17curandStateXORWOW$__internal_accurate_pow)
        /*002c*/ 	.word	0x00000000


	//----- nvinfo : EIATTR_FRAME_SIZE
	.align		4
.L_16:
        /*0030*/ 	.byte	0x04, 0x11
        /*0032*/ 	.short	(.L_18 - .L_17)
	.align		4
.L_17:
        /*0034*/ 	.word	index@(_Z13InitParticlesP8ParticleP17curandStateXORWOW)
        /*0038*/ 	.word	0x00000000


	//----- nvinfo : EIATTR_REGCOUNT
	.align		4
.L_18:
        /*003c*/ 	.byte	0x04, 0x2f
        /*003e*/ 	.short	(.L_20 - .L_19)
	.align		4
.L_19:
        /*0040*/ 	.word	index@(_Z6UpdateP8ParticleP17curandStateXORWOWiff)
        /*0044*/ 	.word	0x0000001f


	//----- nvinfo : EIATTR_FRAME_SIZE
	.align		4
.L_20:
        /*0048*/ 	.byte	0x04, 0x11
        /*004a*/ 	.short	(.L_22 - .L_21)
	.align		4
.L_21:
        /*004c*/ 	.word	index@($_Z6UpdateP8ParticleP17curandStateXORWOWiff$__internal_accurate_pow)
        /*0050*/ 	.word	0x00000000


	//----- nvinfo : EIATTR_FRAME_SIZE
	.align		4
.L_22:
        /*0054*/ 	.byte	0x04, 0x11
        /*0056*/ 	.short	(.L_24 - .L_23)
	.align		4
.L_23:
        /*0058*/ 	.word	index@(_Z6UpdateP8ParticleP17curandStateXORWOWiff)
        /*005c*/ 	.word	0x00000000


	//----- nvinfo : EIATTR_REGCOUNT
	.align		4
.L_24:
        /*0060*/ 	.byte	0x04, 0x2f
        /*0062*/ 	.short	(.L_26 - .L_25)
	.align		4
.L_25:
        /*0064*/ 	.word	index@(_Z15UpdateBestIndexP8ParticleiPfS1_S1_iS1_)
        /*0068*/ 	.word	0x0000001e


	//----- nvinfo : EIATTR_FRAME_SIZE
	.align		4
.L_26:
        /*006c*/ 	.byte	0x04, 0x11
        /*006e*/ 	.short	(.L_28 - .L_27)
	.align		4
.L_27:
        /*0070*/ 	.word	index@(_Z15UpdateBestIndexP8ParticleiPfS1_S1_iS1_)
        /*0074*/ 	.word	0x00000000


	//----- nvinfo : EIATTR_MIN_STACK_SIZE
	.align		4
.L_28:
        /*0078*/ 	.byte	0x04, 0x12
        /*007a*/ 	.short	(.L_30 - .L_29)
	.align		4
.L_29:
        /*007c*/ 	.word	index@(_Z15UpdateBestIndexP8ParticleiPfS1_S1_iS1_)
        /*0080*/ 	.word	0x00000000


	//----- nvinfo : EIATTR_MIN_STACK_SIZE
	.align		4
.L_30:
        /*0084*/ 	.byte	0x04, 0x12
        /*0086*/ 	.short	(.L_32 - .L_31)
	.align		4
.L_31:
        /*0088*/ 	.word	index@(_Z6UpdateP8ParticleP17curandStateXORWOWiff)
        /*008c*/ 	.word	0x00000000


	//----- nvinfo : EIATTR_MIN_STACK_SIZE
	.align		4
.L_32:
        /*0090*/ 	.byte	0x04, 0x12
        /*0092*/ 	.short	(.L_34 - .L_33)
	.align		4
.L_33:
        /*0094*/ 	.word	index@(_Z13InitParticlesP8ParticleP17curandStateXORWOW)
        /*0098*/ 	.word	0x00000000


	//----- nvinfo : EIATTR_MIN_STACK_SIZE
	.align		4
.L_34:
        /*009c*/ 	.byte	0x04, 0x12
        /*009e*/ 	.short	(.L_36 - .L_35)
	.align		4
.L_35:
        /*00a0*/ 	.word	index@(_Z7InitRNGP17curandStateXORWOWy)
        /*00a4*/ 	.word	0x00000000
.L_36:


//--------------------- .nv.compat                --------------------------
	.section	.nv.compat,"",@"SHT_CUDA_COMPAT_INFO"
	.align	4
        /*0000*/ 	.byte	0x02, 0x09, 0x00, 0x00, 0x02, 0x02, 0x01, 0x00, 0x02, 0x05, 0x05, 0x00, 0x03, 0x07, 0x01, 0x01
        /*0010*/ 	.byte	0x02, 0x03, 0x00, 0x00, 0x02, 0x06, 0x01, 0x00, 0x04, 0x0b, 0x08, 0x00, 0x01, 0x00, 0x00, 0x00
        /*0020*/ 	.byte	0x00, 0x00, 0x00, 0x00


//--------------------- .nv.info._Z15UpdateBestIndexP8ParticleiPfS1_S1_iS1_ --------------------------
	.section	.nv.info._Z15UpdateBestIndexP8ParticleiPfS1_S1_iS1_,"",@"SHT_CUDA_INFO"
	.sectionflags	@""
	.align	4


	//----- nvinfo : EIATTR_CUDA_API_VERSION
	.align		4
        /*0000*/ 	.byte	0x04, 0x37
        /*0002*/ 	.short	(.L_38 - .L_37)
.L_37:
        /*0004*/ 	.word	0x00000082


	//----- nvinfo : EIATTR_KPARAM_INFO
	.align		4
.L_38:
        /*0008*/ 	.byte	0x04, 0x17
        /*000a*/ 	.short	(.L_40 - .L_39)
.L_39:
        /*000c*/ 	.word	0x00000000
        /*0010*/ 	.short	0x0006
        /*0012*/ 	.short	0x0030
        /*0014*/ 	.byte	0x00, 0xf5, 0x21, 0x00


	//----- nvinfo : EIATTR_KPARAM_INFO
	.align		4
.L_40:
        /*0018*/ 	.byte	0x04, 0x17
        /*001a*/ 	.short	(.L_42 - .L_41)
.L_41:
        /*001c*/ 	.word	0x00000000
        /*0020*/ 	.short	0x0005
        /*0022*/ 	.short	0x0028
        /*0024*/ 	.byte	0x00, 0xf0, 0x11, 0x00


	//----- nvinfo : EIATTR_KPARAM_INFO
	.align		4
.L_42:
        /*0028*/ 	.byte	0x04, 0x17
        /*002a*/ 	.short	(.L_44 - .L_43)
.L_43:
        /*002c*/ 	.word	0x00000000
        /*0030*/ 	.short	0x0004
        /*0032*/ 	.short	0x0020
        /*0034*/ 	.byte	0x00, 0xf5, 0x21, 0x00


	//----- nvinfo : EIATTR_KPARAM_INFO
	.align		4
.L_44:
        /*0038*/ 	.byte	0x04, 0x17
        /*003a*/ 	.short	(.L_46 - .L_45)
.L_45:
        /*003c*/ 	.word	0x00000000
        /*0040*/ 	.short	0x0003
        /*0042*/ 	.short	0x0018
        /*0044*/ 	.byte	0x00, 0xf5, 0x21, 0x00


	//----- nvinfo : EIATTR_KPARAM_INFO
	.align		4
.L_46:
        /*0048*/ 	.byte	0x04, 0x17
        /*004a*/ 	.short	(.L_48 - .L_47)
.L_47:
        /*004c*/ 	.word	0x00000000
        /*0050*/ 	.short	0x0002
        /*0052*/ 	.short	0x0010
        /*0054*/ 	.byte	0x00, 0xf5, 0x21, 0x00


	//----- nvinfo : EIATTR_KPARAM_INFO
	.align		4
.L_48:
        /*0058*/ 	.byte	0x04, 0x17
        /*005a*/ 	.short	(.L_50 - .L_49)
.L_49:
        /*005c*/ 	.word	0x00000000
        /*0060*/ 	.short	0x0001
        /*0062*/ 	.short	0x0008
        /*0064*/ 	.byte	0x00, 0xf0, 0x11, 0x00


	//----- nvinfo : EIATTR_KPARAM_INFO
	.align		4
.L_50:
        /*0068*/ 	.byte	0x04, 0x17
        /*006a*/ 	.short	(.L_52 - .L_51)
.L_51:
        /*006c*/ 	.word	0x00000000
        /*0070*/ 	.short	0x0000
        /*0072*/ 	.short	0x0000
        /*0074*/ 	.byte	0x00, 0xf5, 0x21, 0x00


	//----- nvinfo : EIATTR_SPARSE_MMA_MASK
	.align		4
.L_52:
        /*0078*/ 	.byte	0x03, 0x50
        /*007a*/ 	.short	0x0000


	//----- nvinfo : EIATTR_MAXREG_COUNT
	.align		4
        /*007c*/ 	.byte	0x03, 0x1b
        /*007e*/ 	.short	0x00ff


	//----- nvinfo : EIATTR_MERCURY_ISA_VERSION
	.align		4
        /*0080*/ 	.byte	0x03, 0x5f
        /*0082*/ 	.short	0x0101


	//----- nvinfo : EIATTR_VRC_CTA_INIT_COUNT
	.align		4
        /*0084*/ 	.byte	0x02, 0x4a
	.zero		1
	.zero		1


	//----- nvinfo : EIATTR_EXIT_INSTR_OFFSETS
	.align		4
        /*0088*/ 	.byte	0x04, 0x1c
        /*008a*/ 	.short	(.L_54 - .L_53)


	//   ....[0]....
.L_53:
        /*008c*/ 	.word	0x00000030


	//   ....[1]....
        /*0090*/ 	.word	0x000005c0


	//   ....[2]....
        /*0094*/ 	.word	0x00000890


	//   ....[3]....
        /*0098*/ 	.word	0x00000a00


	//----- nvinfo : EIATTR_CBANK_PARAM_SIZE
	.align		4
.L_54:
        /*009c*/ 	.byte	0x03, 0x19
        /*009e*/ 	.short	0x0038


	//----- nvinfo : EIATTR_PARAM_CBANK
	.align		4
        /*00a0*/ 	.byte	0x04, 0x0a
        /*00a2*/ 	.short	(.L_56 - .L_55)
	.align		4
.L_55:
        /*00a4*/ 	.word	index@(.nv.constant0._Z15UpdateBestIndexP8ParticleiPfS1_S1_iS1_)
        /*00a8*/ 	.short	0x0380
        /*00aa*/ 	.short	0x0038


	//----- nvinfo : EIATTR_SW_WAR
	.align		4
.L_56:
        /*00ac*/ 	.byte	0x04, 0x36
        /*00ae*/ 	.short	(.L_58 - .L_57)
.L_57:
        /*00b0*/ 	.word	0x00000008
.L_58:


//--------------------- .nv.info._Z6UpdateP8ParticleP17curandStateXORWOWiff --------------------------
	.section	.nv.info._Z6UpdateP8ParticleP17curandStateXORWOWiff,"",@"SHT_CUDA_INFO"
	.sectionflags	@""
	.align	4


	//----- nvinfo : EIATTR_CUDA_API_VERSION
	.align		4
        /*0000*/ 	.byte	0x04, 0x37
        /*0002*/ 	.short	(.L_60 - .L_59)
.L_59:
        /*0004*/ 	.word	0x00000082


	//----- nvinfo : EIATTR_KPARAM_INFO
	.align		4
.L_60:
        /*0008*/ 	.byte	0x04, 0x17
        /*000a*/ 	.short	(.L_62 - .L_61)
.L_61:
        /*000c*/ 	.word	0x00000000
        /*0010*/ 	.short	0x0004
        /*0012*/ 	.short	0x0018
        /*0014*/ 	.byte	0x00, 0xf0, 0x11, 0x00


	//----- nvinfo : EIATTR_KPARAM_INFO
	.align		4
.L_62:
        /*0018*/ 	.byte	0x04, 0x17
        /*001a*/ 	.short	(.L_64 - .L_63)
.L_63:
        /*001c*/ 	.word	0x00000000
        /*0020*/ 	.short	0x0003
        /*0022*/ 	.short	0x0014
        /*0024*/ 	.byte	0x00, 0xf0, 0x11, 0x00


	//----- nvinfo : EIATTR_KPARAM_INFO
	.align		4
.L_64:
        /*0028*/ 	.byte	0x04, 0x17
        /*002a*/ 	.short	(.L_66 - .L_65)
.L_65:
        /*002c*/ 	.word	0x00000000
        /*0030*/ 	.short	0x0002
        /*0032*/ 	.short	0x0010
        /*0034*/ 	.byte	0x00, 0xf0, 0x11, 0x00


	//----- nvinfo : EIATTR_KPARAM_INFO
	.align		4
.L_66:
        /*0038*/ 	.byte	0x04, 0x17
        /*003a*/ 	.short	(.L_68 - .L_67)
.L_67:
        /*003c*/ 	.word	0x00000000
        /*0040*/ 	.short	0x0001
        /*0042*/ 	.short	0x0008
        /*0044*/ 	.byte	0x00, 0xf5, 0x21, 0x00


	//----- nvinfo : EIATTR_KPARAM_INFO
	.align		4
.L_68:
        /*0048*/ 	.byte	0x04, 0x17
        /*004a*/ 	.short	(.L_70 - .L_69)
.L_69:
        /*004c*/ 	.word	0x00000000
        /*0050*/ 	.short	0x0000
        /*0052*/ 	.short	0x0000
        /*0054*/ 	.byte	0x00, 0xf5, 0x21, 0x00


	//----- nvinfo : EIATTR_SPARSE_MMA_MASK
	.align		4
.L_70:
        /*0058*/ 	.byte	0x03, 0x50
        /*005a*/ 	.short	0x0000


	//----- nvinfo : EIATTR_MAXREG_COUNT
	.align		4
        /*005c*/ 	.byte	0x03, 0x1b
        /*005e*/ 	.short	0x00ff


	//----- nvinfo : EIATTR_MERCURY_ISA_VERSION
	.align		4
        /*0060*/ 	.byte	0x03, 0x5f
        /*0062*/ 	.short	0x0101


	//----- nvinfo : EIATTR_VRC_CTA_INIT_COUNT
	.align		4
        /*0064*/ 	.byte	0x02, 0x4a
	.zero		1
	.zero		1


	//----- nvinfo : EIATTR_EXIT_INSTR_OFFSETS
	.align		4
        /*0068*/ 	.byte	0x04, 0x1c
        /*006a*/ 	.short	(.L_72 - .L_71)


	//   ....[0]....
.L_71:
        /*006c*/ 	.word	0x00000070


	//   ....[1]....
        /*0070*/ 	.word	0x000007b0


	//   ....[2]....
        /*0074*/ 	.word	0x000007f0


	//----- nvinfo : EIATTR_CRS_STACK_SIZE
	.align		4
.L_72:
        /*0078*/ 	.byte	0x04, 0x1e
        /*007a*/ 	.short	(.L_74 - .L_73)
.L_73:
        /*007c*/ 	.word	0x00000000


	//----- nvinfo : EIATTR_CBANK_PARAM_SIZE
	.align		4
.L_74:
        /*0080*/ 	.byte	0x03, 0x19
        /*0082*/ 	.short	0x001c


	//----- nvinfo : EIATTR_PARAM_CBANK
	.align		4
        /*0084*/ 	.byte	0x04, 0x0a
        /*0086*/ 	.short	(.L_76 - .L_75)
	.align		4
.L_75:
        /*0088*/ 	.word	index@(.nv.constant0._Z6UpdateP8ParticleP17curandStateXORWOWiff)
        /*008c*/ 	.short	0x0380
        /*008e*/ 	.short	0x001c


	//----- nvinfo : EIATTR_SW_WAR
	.align		4
.L_76:
        /*0090*/ 	.byte	0x04, 0x36
        /*0092*/ 	.short	(.L_78 - .L_77)
.L_77:
        /*0094*/ 	.word	0x00000008
.L_78:


//--------------------- .nv.info._Z13InitParticlesP8ParticleP17curandStateXORWOW --------------------------
	.section	.nv.info._Z13InitParticlesP8ParticleP17curandStateXORWOW,"",@"SHT_CUDA_INFO"
	.sectionflags	@""
	.align	4


	//----- nvinfo : EIATTR_CUDA_API_VERSION
	.align		4
        /*0000*/ 	.byte	0x04, 0x37
        /*0002*/ 	.short	(.L_80 - .L_79)
.L_79:
        /*0004*/ 	.word	0x00000082


	//----- nvinfo : EIATTR_KPARAM_INFO
	.align		4
.L_80:
        /*0008*/ 	.byte	0x04, 0x17
        /*000a*/ 	.short	(.L_82 - .L_81)
.L_81:
        /*000c*/ 	.word	0x00000000
        /*0010*/ 	.short	0x0001
        /*0012*/ 	.short	0x0008
        /*0014*/ 	.byte	0x00, 0xf5, 0x21, 0x00


	//----- nvinfo : EIATTR_KPARAM_INFO
	.align		4
.L_82:
        /*0018*/ 	.byte	0x04, 0x17
        /*001a*/ 	.short	(.L_84 - .L_83)
.L_83:
        /*001c*/ 	.word	0x00000000
        /*0020*/ 	.short	0x0000
        /*0022*/ 	.short	0x0000
        /*0024*/ 	.byte	0x00, 0xf5, 0x21, 0x00


	//----- nvinfo : EIATTR_SPARSE_MMA_MASK
	.align		4
.L_84:
        /*0028*/ 	.byte	0x03, 0x50
        /*002a*/ 	.short	0x0000


	//----- nvinfo : EIATTR_MAXREG_COUNT
	.align		4
        /*002c*/ 	.byte	0x03, 0x1b
        /*002e*/ 	.short	0x00ff


	//----- nvinfo : EIATTR_MERCURY_ISA_VERSION
	.align		4
        /*0030*/ 	.byte	0x03, 0x5f
        /*0032*/ 	.short	0x0101


	//----- nvinfo : EIATTR_VRC_CTA_INIT_COUNT
	.align		4
        /*0034*/ 	.byte	0x02, 0x4a
	.zero		1
	.zero		1


	//----- nvinfo : EIATTR_EXIT_INSTR_OFFSETS
	.align		4
        /*0038*/ 	.byte	0x04, 0x1c
        /*003a*/ 	.short	(.L_86 - .L_85)


	//   ....[0]....
.L_85:
        /*003c*/ 	.word	0x00000060


	//   ....[1]....
        /*0040*/ 	.word	0x00000640


	//----- nvinfo : EIATTR_CRS_STACK_SIZE
	.align		4
.L_86:
        /*0044*/ 	.byte	0x04, 0x1e
        /*0046*/ 	.short	(.L_88 - .L_87)
.L_87:
        /*0048*/ 	.word	0x00000000


	//----- nvinfo : EIATTR_CBANK_PARAM_SIZE
	.align		4
.L_88:
        /*004c*/ 	.byte	0x03, 0x19
        /*004e*/ 	.short	0x0010


	//----- nvinfo : EIATTR_PARAM_CBANK
	.align		4
        /*0050*/ 	.byte	0x04, 0x0a
        /*0052*/ 	.short	(.L_90 - .L_89)
	.align		4
.L_89:
        /*0054*/ 	.word	index@(.nv.constant0._Z13InitParticlesP8ParticleP17curandStateXORWOW)
        /*0058*/ 	.short	0x0380
        /*005a*/ 	.short	0x0010


	//----- nvinfo : EIATTR_SW_WAR
	.align		4
.L_90:
        /*005c*/ 	.byte	0x04, 0x36
        /*005e*/ 	.short	(.L_92 - .L_91)
.L_91:
        /*0060*/ 	.word	0x00000008
.L_92:


//--------------------- .nv.info._Z7InitRNGP17curandStateXORWOWy --------------------------
	.section	.nv.info._Z7InitRNGP17curandStateXORWOWy,"",@"SHT_CUDA_INFO"
	.sectionflags	@""
	.align	4


	//----- nvinfo : EIATTR_CUDA_API_VERSION
	.align		4
        /*0000*/ 	.byte	0x04, 0x37
        /*0002*/ 	.short	(.L_94 - .L_93)
.L_93:
        /*0004*/ 	.word	0x00000082


	//----- nvinfo : EIATTR_KPARAM_INFO
	.align		4
.L_94:
        /*0008*/ 	.byte	0x04, 0x17
        /*000a*/ 	.short	(.L_96 - .L_95)
.L_95:
        /*000c*/ 	.word	0x00000000
        /*0010*/ 	.short	0x0001
        /*0012*/ 	.short	0x0008
        /*0014*/ 	.byte	0x00, 0xf0, 0x21, 0x00


	//----- nvinfo : EIATTR_KPARAM_INFO
	.align		4
.L_96:
        /*0018*/ 	.byte	0x04, 0x17
        /*001a*/ 	.short	(.L_98 - .L_97)
.L_97:
        /*001c*/ 	.word	0x00000000
        /*0020*/ 	.short	0x0000
        /*0022*/ 	.short	0x0000
        /*0024*/ 	.byte	0x00, 0xf5, 0x21, 0x00


	//----- nvinfo : EIATTR_SPARSE_MMA_MASK
	.align		4
.L_98:
        /*0028*/ 	.byte	0x03, 0x50
        /*002a*/ 	.short	0x0000


	//----- nvinfo : EIATTR_MAXREG_COUNT
	.align		4
        /*002c*/ 	.byte	0x03, 0x1b
        /*002e*/ 	.short	0x00ff


	//----- nvinfo : EIATTR_MERCURY_ISA_VERSION
	.align		4
        /*0030*/ 	.byte	0x03, 0x5f
        /*0032*/ 	.short	0x0101


	//----- nvinfo : EIATTR_VRC_CTA_INIT_COUNT
	.align		4
        /*0034*/ 	.byte	0x02, 0x4a
	.zero		1
	.zero		1


	//----- nvinfo : EIATTR_EXIT_INSTR_OFFSETS
	.align		4
        /*0038*/ 	.byte	0x04, 0x1c
        /*003a*/ 	.short	(.L_100 - .L_99)


	//   ....[0]....
.L_99:
        /*003c*/ 	.word	0x00000ed0


	//----- nvinfo : EIATTR_CRS_STACK_SIZE
	.align		4
.L_100:
        /*0040*/ 	.byte	0x04, 0x1e
        /*0042*/ 	.short	(.L_102 - .L_101)
.L_101:
        /*0044*/ 	.word	0x00000000


	//----- nvinfo : EIATTR_CBANK_PARAM_SIZE
	.align		4
.L_102:
        /*0048*/ 	.byte	0x03, 0x19
        /*004a*/ 	.short	0x0010


	//----- nvinfo : EIATTR_PARAM_CBANK
	.align		4
        /*004c*/ 	.byte	0x04, 0x0a
        /*004e*/ 	.short	(.L_104 - .L_103)
	.align		4
.L_103:
        /*0050*/ 	.word	index@(.nv.constant0._Z7InitRNGP17curandStateXORWOWy)
        /*0054*/ 	.short	0x0380
        /*0056*/ 	.short	0x0010


	//----- nvinfo : EIATTR_SW_WAR
	.align		4
.L_104:
        /*0058*/ 	.byte	0x04, 0x36
        /*005a*/ 	.short	(.L_106 - .L_105)
.L_105:
        /*005c*/ 	.word	0x00000008
.L_106:


//--------------------- .nv.callgraph             --------------------------
	.section	.nv.callgraph,"",@"SHT_CUDA_CALLGRAPH"
	.align	4
	.sectionentsize	8
	.align		4
        /*0000*/ 	.word	0x00000000
	.align		4
        /*0004*/ 	.word	0xffffffff
	.align		4
        /*0008*/ 	.word	0x00000000
	.align		4
        /*000c*/ 	.word	0xfffffffe
	.align		4
        /*0010*/ 	.word	0x00000000
	.align		4
        /*0014*/ 	.word	0xfffffffd
	.align		4
        /*0018*/ 	.word	0x00000000
	.align		4
        /*001c*/ 	.word	0xfffffffc


//--------------------- .nv.constant4             --------------------------
	.section	.nv.constant4,"a",@progbits
	.align	8
	.align		8
.nv.constant4:
        /*0000*/ 	.dword	precalc_xorwow_matrix
	.align		8
        /*0008*/ 	.dword	precalc_xorwow_offset_matrix
	.align		8
        /*0010*/ 	.dword	mrg32k3aM1
	.align		8
        /*0018*/ 	.dword	mrg32k3aM2
	.align		8
        /*0020*/ 	.dword	mrg32k3aM1SubSeq
	.align		8
        /*0028*/ 	.dword	mrg32k3aM2SubSeq
	.align		8
        /*0030*/ 	.dword	mrg32k3aM1Seq
	.align		8
        /*0038*/ 	.dword	mrg32k3aM2Seq


//--------------------- .nv.constant3             --------------------------
	.section	.nv.constant3,"a",@progbits
	.align	8
.nv.constant3:
	.type		__cr_lgamma_table,@object
	.size		__cr_lgamma_table,(.L_8 - __cr_lgamma_table)
__cr_lgamma_table:
        /*0000*/ 	.byte	0x00, 0x00, 0x00, 0x00, 0x00, 0x00, 0x00, 0x00, 0x00, 0x00, 0x00, 0x00, 0x00, 0x00, 0x00, 0x00
        /*0010*/ 	.byte	0xef, 0x39, 0xfa, 0xfe, 0x42, 0x2e, 0xe6, 0x3f, 0x02, 0x20, 0x2a, 0xfa, 0x0b, 0xab, 0xfc, 0x3f
        /*0020*/ 	.byte	0xf9, 0x2c, 0x92, 0x7c, 0xa7, 0x6c, 0x09, 0x40, 0xc9, 0x79, 0x44, 0x3c, 0x64, 0x26, 0x13, 0x40
        /*0030*/ 	.byte	0xca, 0x01, 0xcf, 0x3a, 0x27, 0x51, 0x1a, 0x40, 0x30, 0xcc, 0x2d, 0xf3, 0xe1, 0x0c, 0x21, 0x40
        /*0040*/ 	.byte	0x0d, 0xb7, 0xfc, 0x82, 0x8e, 0x35, 0x25, 0x40
.L_8:


//--------------------- .text._Z15UpdateBestIndexP8ParticleiPfS1_S1_iS1_ --------------------------
	.section	.text._Z15UpdateBestIndexP8ParticleiPfS1_S1_iS1_,"ax",@progbits
	.align	128
        .global         _Z15UpdateBestIndexP8ParticleiPfS1_S1_iS1_
        .type           _Z15UpdateBestIndexP8ParticleiPfS1_S1_iS1_,@function
        .size           _Z15UpdateBestIndexP8ParticleiPfS1_S1_iS1_,(.L_x_31 - _Z15UpdateBestIndexP8ParticleiPfS1_S1_iS1_)
        .other          _Z15UpdateBestIndexP8ParticleiPfS1_S1_iS1_,@"STO_CUDA_ENTRY STV_DEFAULT"
_Z15UpdateBestIndexP8ParticleiPfS1_S1_iS1_:
.text._Z15UpdateBestIndexP8ParticleiPfS1_S1_iS1_:
[----:B------:R-:W-:Y:S08]  /*0000*/  LDC R1, c[0x0][0x37c] ;  /* 0x0000df00ff017b82 */ /* 0x000ff00000000800 */
[----:B------:R-:W0:Y:S02]  /*0010*/  LDC R3, c[0x0][0x388] ;  /* 0x0000e200ff037b82 */ /* 0x000e240000000800 */
[----:B0-----:R-:W-:-:S13]  /*0020*/  ISETP.GE.AND P0, PT, R3, 0x1, PT ;  /* 0x000000010300780c */ /* 0x001fda0003f06270 */
[----:B------:R-:W-:Y:S05]  /*0030*/  @!P0 EXIT ;  /* 0x000000000000894d */ /* 0x000fea0003800000 */
[----:B------:R-:W0:Y:S01]  /*0040*/  LDCU UR6, c[0x0][0x3a8] ;  /* 0x00007500ff0677ac */ /* 0x000e220008000800 */
[C---:B------:R-:W-:Y:S01]  /*0050*/  ISETP.GE.U32.AND P1, PT, R3.reuse, 0x4, PT ;  /* 0x000000040300780c */ /* 0x040fe20003f26070 */
[----:B------:R-:W-:Y:S01]  /*0060*/  IMAD.MOV.U32 R0, RZ, RZ, RZ ;  /* 0x000000ffff007224 */ /* 0x000fe200078e00ff */
[----:B------:R-:W-:Y:S01]  /*0070*/  LOP3.LUT R10, R3, 0x3, RZ, 0xc0, !PT ;  /* 0x00000003030a7812 */ /* 0x000fe200078ec0ff */
[----:B------:R-:W1:Y:S03]  /*0080*/  LDCU.64 UR4, c[0x0][0x358] ;  /* 0x00006b00ff0477ac */ /* 0x000e660008000a00 */
[----:B------:R-:W-:Y:S02]  /*0090*/  ISETP.NE.AND P0, PT, R10, RZ, PT ;  /* 0x000000ff0a00720c */ /* 0x000fe40003f05270 */
[----:B0-----:R-:W-:-:S05]  /*00a0*/  I2FP.F32.S32 R2, UR6 ;  /* 0x0000000600027c45 */ /* 0x001fca0008201400 */
[----:B------:R-:W-:Y:S06]  /*00b0*/  @!P1 BRA `(.L_x_0) ;  /* 0x0000000400409947 */ /* 0x000fec0003800000 */
[----:B------:R-:W0:Y:S01]  /*00c0*/  LDC.64 R4, c[0x0][0x390] ;  /* 0x0000e400ff047b82 */ /* 0x000e220000000a00 */
[----:B------:R-:W-:Y:S01]  /*00d0*/  LOP3.LUT R0, R3, 0x7ffffffc, RZ, 0xc0, !PT ;  /* 0x7ffffffc03007812 */ /* 0x000fe200078ec0ff */
[----:B------:R-:W-:-:S07]  /*00e0*/  IMAD.MOV.U32 R3, RZ, RZ, RZ ;  /* 0x000000ffff037224 */ /* 0x000fce00078e00ff */
.L_x_1:
[----:B------:R-:W2:Y:S01]  /*00f0*/  LDC.64 R6, c[0x0][0x380] ;  /* 0x0000e000ff067b82 */ /* 0x000ea20000000a00 */
[----:B01--4-:R-:W3:Y:S01]  /*0100*/  LDG.E R9, desc[UR4][R4.64] ;  /* 0x0000000404097981 */ /* 0x013ee2000c1e1900 */
[----:B--2---:R-:W-:-:S05]  /*0110*/  IMAD.WIDE.U32 R6, R3, 0x1c, R6 ;  /* 0x0000001c03067825 */ /* 0x004fca00078e0006 */
[----:B------:R-:W3:Y:S02]  /*0120*/  LDG.E R8, desc[UR4][R6.64+0x18] ;  /* 0x0000180406087981 */ /* 0x000ee4000c1e1900 */
[----:B---3--:R-:W-:Y:S02]  /*0130*/  FSETP.GEU.AND P1, PT, R8, R9, PT ;  /* 0x000000090800720b */ /* 0x008fe40003f2e000 */
[----:B------:R-:W0:Y:S11]  /*0140*/  LDC.64 R8, c[0x0][0x3b0] ;  /* 0x0000ec00ff087b82 */ /* 0x000e360000000a00 */
[----:B------:R-:W2:Y:S01]  /*0150*/  @!P1 LDG.E R21, desc[UR4][R6.64] ;  /* 0x0000000406159981 */ /* 0x000ea2000c1e1900 */
[----:B------:R-:W2:Y:S08]  /*0160*/  @!P1 LDC.64 R14, c[0x0][0x398] ;  /* 0x0000e600ff0e9b82 */ /* 0x000eb00000000a00 */
[----:B------:R-:W1:Y:S01]  /*0170*/  @!P1 LDC.64 R16, c[0x0][0x3a0] ;  /* 0x0000e800ff109b82 */ /* 0x000e620000000a00 */
[----:B--2---:R2:W-:Y:S04]  /*0180*/  @!P1 STG.E desc[UR4][R14.64], R21 ;  /* 0x000000150e009986 */ /* 0x0045e8000c101904 */
[----:B------:R-:W1:Y:S03]  /*0190*/  @!P1 LDG.E R23, desc[UR4][R6.64+0x4] ;  /* 0x0000040406179981 */ /* 0x000e66000c1e1900 */
[----:B------:R-:W3:Y:S01]  /*01a0*/  @!P1 LDC.64 R18, c[0x0][0x390] ;  /* 0x0000e400ff129b82 */ /* 0x000ee20000000a00 */
[----:B------:R-:W-:Y:S01]  /*01b0*/  IMAD R11, R3, 0x3, RZ ;  /* 0x00000003030b7824 */ /* 0x000fe200078e02ff */
[----:B-1----:R1:W-:Y:S04]  /*01c0*/  @!P1 STG.E desc[UR4][R16.64], R23 ;  /* 0x0000001710009986 */ /* 0x0023e8000c101904 */
[----:B------:R-:W3:Y:S01]  /*01d0*/  @!P1 LDG.E R25, desc[UR4][R6.64+0x18] ;  /* 0x0000180406199981 */ /* 0x000ee2000c1e1900 */
[----:B0-----:R-:W-:-:S03]  /*01e0*/  IMAD.WIDE.U32 R12, R11, 0x4, R8 ;  /* 0x000000040b0c7825 */ /* 0x001fc600078e0008 */
[----:B---3--:R0:W-:Y:S04]  /*01f0*/  @!P1 STG.E desc[UR4][R18.64], R25 ;  /* 0x0000001912009986 */ /* 0x0081e8000c101904 */
[----:B------:R-:W-:Y:S04]  /*0200*/  STG.E desc[UR4][R12.64], R2 ;  /* 0x000000020c007986 */ /* 0x000fe8000c101904 */
[----:B--2---:R-:W2:Y:S04]  /*0210*/  LDG.E R21, desc[UR4][R6.64] ;  /* 0x0000000406157981 */ /* 0x004ea8000c1e1900 */
[----:B--2---:R2:W-:Y:S04]  /*0220*/  STG.E desc[UR4][R12.64+0x4], R21 ;  /* 0x000004150c007986 */ /* 0x0045e8000c101904 */
[----:B------:R-:W3:Y:S04]  /*0230*/  LDG.E R27, desc[UR4][R6.64+0x4] ;  /* 0x00000404061b7981 */ /* 0x000ee8000c1e1900 */
[----:B---3--:R3:W-:Y:S04]  /*0240*/  STG.E desc[UR4][R12.64+0x8], R27 ;  /* 0x0000081b0c007986 */ /* 0x0087e8000c101904 */
[----:B------:R-:W4:Y:S04]  /*0250*/  LDG.E R14, desc[UR4][R6.64+0x34] ;  /* 0x00003404060e7981 */ /* 0x000f28000c1e1900 */
[----:B------:R-:W4:Y:S02]  /*0260*/  LDG.E R15, desc[UR4][R4.64] ;  /* 0x00000004040f7981 */ /* 0x000f24000c1e1900 */
[----:B----4-:R-:W-:-:S13]  /*0270*/  FSETP.GEU.AND P1, PT, R14, R15, PT ;  /* 0x0000000f0e00720b */ /* 0x010fda0003f2e000 */
[----:B-1----:R-:W4:Y:S01]  /*0280*/  @!P1 LDG.E R23, desc[UR4][R6.64+0x1c] ;  /* 0x00001c0406179981 */ /* 0x002f22000c1e1900 */
[----:B------:R-:W4:Y:S08]  /*0290*/  @!P1 LDC.64 R14, c[0x0][0x398] ;  /* 0x0000e600ff0e9b82 */ /* 0x000f300000000a00 */
[----:B------:R-:W1:Y:S01]  /*02a0*/  @!P1 LDC.64 R16, c[0x0][0x3a0] ;  /* 0x0000e800ff109b82 */ /* 0x000e620000000a00 */
[----:B----4-:R4:W-:Y:S04]  /*02b0*/  @!P1 STG.E desc[UR4][R14.64], R23 ;  /* 0x000000170e009986 */ /* 0x0109e8000c101904 */
[----:B0-----:R-:W1:Y:S04]  /*02c0*/  @!P1 LDG.E R19, desc[UR4][R6.64+0x20] ;  /* 0x0000200406139981 */ /* 0x001e68000c1e1900 */
[----:B-1----:R0:W-:Y:S04]  /*02d0*/  @!P1 STG.E desc[UR4][R16.64], R19 ;  /* 0x0000001310009986 */ /* 0x0021e8000c101904 */
[----:B--2---:R-:W2:Y:S04]  /*02e0*/  @!P1 LDG.E R21, desc[UR4][R6.64+0x34] ;  /* 0x0000340406159981 */ /* 0x004ea8000c1e1900 */
[----:B--2---:R1:W-:Y:S04]  /*02f0*/  @!P1 STG.E desc[UR4][R4.64], R21 ;  /* 0x0000001504009986 */ /* 0x0043e8000c101904 */
[----:B------:R-:W-:Y:S04]  /*0300*/  STG.E desc[UR4][R12.64+0xc], R2 ;  /* 0x00000c020c007986 */ /* 0x000fe8000c101904 */
[----:B------:R-:W2:Y:S04]  /*0310*/  LDG.E R25, desc[UR4][R6.64+0x1c] ;  /* 0x00001c0406197981 */ /* 0x000ea8000c1e1900 */
[----:B--2---:R-:W-:Y:S04]  /*0320*/  STG.E desc[UR4][R12.64+0x10], R25 ;  /* 0x000010190c007986 */ /* 0x004fe8000c101904 */
[----:B---3--:R-:W2:Y:S04]  /*0330*/  LDG.E R27, desc[UR4][R6.64+0x20] ;  /* 0x00002004061b7981 */ /* 0x008ea8000c1e1900 */
[----:B--2---:R2:W-:Y:S04]  /*0340*/  STG.E desc[UR4][R12.64+0x14], R27 ;  /* 0x0000141b0c007986 */ /* 0x0045e8000c101904 */
[----:B----4-:R-:W3:Y:S04]  /*0350*/  LDG.E R14, desc[UR4][R6.64+0x50] ;  /* 0x00005004060e7981 */ /* 0x010ee8000c1e1900 */
[----:B------:R-:W3:Y:S02]  /*0360*/  LDG.E R15, desc[UR4][R4.64] ;  /* 0x00000004040f7981 */ /* 0x000ee4000c1e1900 */
[----:B---3--:R-:W-:-:S13]  /*0370*/  FSETP.GEU.AND P1, PT, R14, R15, PT ;  /* 0x0000000f0e00720b */ /* 0x008fda0003f2e000 */
[----:B0-----:R-:W3:Y:S01]  /*0380*/  @!P1 LDG.E R19, desc[UR4][R6.64+0x38] ;  /* 0x0000380406139981 */ /* 0x001ee2000c1e1900 */
[----:B------:R-:W3:Y:S08]  /*0390*/  @!P1 LDC.64 R14, c[0x0][0x398] ;  /* 0x0000e600ff0e9b82 */ /* 0x000ef00000000a00 */
[----:B------:R-:W0:Y:S01]  /*03a0*/  @!P1 LDC.64 R16, c[0x0][0x3a0] ;  /* 0x0000e800ff109b82 */ /* 0x000e220000000a00 */
[----:B---3--:R3:W-:Y:S04]  /*03b0*/  @!P1 STG.E desc[UR4][R14.64], R19 ;  /* 0x000000130e009986 */ /* 0x0087e8000c101904 */
[----:B-1----:R-:W0:Y:S01]  /*03c0*/  @!P1 LDG.E R21, desc[UR4][R6.64+0x3c] ;  /* 0x00003c0406159981 */ /* 0x002e22000c1e1900 */
[----:B--2---:R-:W-:-:S03]  /*03d0*/  VIADD R13, R11, 0x6 ;  /* 0x000000060b0d7836 */ /* 0x004fc60000000000 */
[----:B0-----:R0:W-:Y:S04]  /*03e0*/  @!P1 STG.E desc[UR4][R16.64], R21 ;  /* 0x0000001510009986 */ /* 0x0011e8000c101904 */
[----:B------:R-:W2:Y:S01]  /*03f0*/  @!P1 LDG.E R23, desc[UR4][R6.64+0x50] ;  /* 0x0000500406179981 */ /* 0x000ea2000c1e1900 */
[----:B------:R-:W-:-:S03]  /*0400*/  IMAD.WIDE.U32 R12, R13, 0x4, R8 ;  /* 0x000000040d0c7825 */ /* 0x000fc600078e0008 */
[----:B--2---:R1:W-:Y:S04]  /*0410*/  @!P1 STG.E desc[UR4][R4.64], R23 ;  /* 0x0000001704009986 */ /* 0x0043e8000c101904 */
[----:B------:R-:W-:Y:S04]  /*0420*/  STG.E desc[UR4][R12.64], R2 ;  /* 0x000000020c007986 */ /* 0x000fe8000c101904 */
[----:B------:R-:W2:Y:S04]  /*0430*/  LDG.E R25, desc[UR4][R6.64+0x38] ;  /* 0x0000380406197981 */ /* 0x000ea8000c1e1900 */
[----:B--2---:R2:W-:Y:S04]  /*0440*/  STG.E desc[UR4][R12.64+0x4], R25 ;  /* 0x000004190c007986 */ /* 0x0045e8000c101904 */
[----:B---3--:R-:W3:Y:S04]  /*0450*/  LDG.E R19, desc[UR4][R6.64+0x3c] ;  /* 0x00003c0406137981 */ /* 0x008ee8000c1e1900 */
[----:B---3--:R3:W-:Y:S04]  /*0460*/  STG.E desc[UR4][R12.64+0x8], R19 ;  /* 0x000008130c007986 */ /* 0x0087e8000c101904 */
[----:B------:R-:W4:Y:S04]  /*0470*/  LDG.E R14, desc[UR4][R6.64+0x6c] ;  /* 0x00006c04060e7981 */ /* 0x000f28000c1e1900 */
[----:B------:R-:W4:Y:S02]  /*0480*/  LDG.E R15, desc[UR4][R4.64] ;  /* 0x00000004040f7981 */ /* 0x000f24000c1e1900 */
[----:B----4-:R-:W-:-:S13]  /*0490*/  FSETP.GEU.AND P1, PT, R14, R15, PT ;  /* 0x0000000f0e00720b */ /* 0x010fda0003f2e000 */
[----:B0-----:R-:W4:Y:S01]  /*04a0*/  @!P1 LDG.E R21, desc[UR4][R6.64+0x54] ;  /* 0x0000540406159981 */ /* 0x001f22000c1e1900 */
[----:B------:R-:W4:Y:S08]  /*04b0*/  @!P1 LDC.64 R14, c[0x0][0x398] ;  /* 0x0000e600ff0e9b82 */ /* 0x000f300000000a00 */
[----:B------:R-:W0:Y:S01]  /*04c0*/  @!P1 LDC.64 R16, c[0x0][0x3a0] ;  /* 0x0000e800ff109b82 */ /* 0x000e220000000a00 */
[----:B----4-:R4:W-:Y:S04]  /*04d0*/  @!P1 STG.E desc[UR4][R14.64], R21 ;  /* 0x000000150e009986 */ /* 0x0109e8000c101904 */
[----:B-1----:R-:W0:Y:S01]  /*04e0*/  @!P1 LDG.E R23, desc[UR4][R6.64+0x58] ;  /* 0x0000580406179981 */ /* 0x002e22000c1e1900 */
[----:B------:R-:W-:-:S03]  /*04f0*/  VIADD R11, R11, 0x9 ;  /* 0x000000090b0b7836 */ /* 0x000fc60000000000 */
[----:B0-----:R4:W-:Y:S04]  /*0500*/  @!P1 STG.E desc[UR4][R16.64], R23 ;  /* 0x0000001710009986 */ /* 0x0019e8000c101904 */
[----:B--2---:R-:W2:Y:S01]  /*0510*/  @!P1 LDG.E R25, desc[UR4][R6.64+0x6c] ;  /* 0x00006c0406199981 */ /* 0x004ea2000c1e1900 */
[----:B------:R-:W-:-:S03]  /*0520*/  IMAD.WIDE.U32 R8, R11, 0x4, R8 ;  /* 0x000000040b087825 */ /* 0x000fc600078e0008 */
[----:B--2---:R4:W-:Y:S04]  /*0530*/  @!P1 STG.E desc[UR4][R4.64], R25 ;  /* 0x0000001904009986 */ /* 0x0049e8000c101904 */
[----:B------:R4:W-:Y:S04]  /*0540*/  STG.E desc[UR4][R8.64], R2 ;  /* 0x0000000208007986 */ /* 0x0009e8000c101904 */
[----:B------:R-:W2:Y:S01]  /*0550*/  LDG.E R11, desc[UR4][R6.64+0x54] ;  /* 0x00005404060b7981 */ /* 0x000ea2000c1e1900 */
[----:B------:R-:W-:-:S05]  /*0560*/  VIADD R3, R3, 0x4 ;  /* 0x0000000403037836 */ /* 0x000fca0000000000 */
[----:B------:R-:W-:Y:S01]  /*0570*/  ISETP.NE.AND P1, PT, R3, R0, PT ;  /* 0x000000000300720c */ /* 0x000fe20003f25270 */
[----:B--2---:R4:W-:Y:S04]  /*0580*/  STG.E desc[UR4][R8.64+0x4], R11 ;  /* 0x0000040b08007986 */ /* 0x0049e8000c101904 */
[----:B---3--:R-:W2:Y:S04]  /*0590*/  LDG.E R13, desc[UR4][R6.64+0x58] ;  /* 0x00005804060d7981 */ /* 0x008ea8000c1e1900 */
[----:B--2---:R4:W-:Y:S04]  /*05a0*/  STG.E desc[UR4][R8.64+0x8], R13 ;  /* 0x0000080d08007986 */ /* 0x0049e8000c101904 */
[----:B------:R-:W-:Y:S05]  /*05b0*/  @P1 BRA `(.L_x_1) ;  /* 0xfffffff800cc1947 */ /* 0x000fea000383ffff */
.L_x_0:
[----:B-1----:R-:W-:Y:S05]  /*05c0*/  @!P0 EXIT ;  /* 0x000000000000894d */ /* 0x002fea0003800000 */
[----:B------:R-:W0:Y:S01]  /*05d0*/  LDC R3, c[0x0][0x388] ;  /* 0x0000e200ff037b82 */ /* 0x000e220000000800 */
[----:B------:R-:W-:Y:S02]  /*05e0*/  ISETP.NE.AND P1, PT, R10, 0x1, PT ;  /* 0x000000010a00780c */ /* 0x000fe40003f25270 */
[----:B0-----:R-:W-:-:S04]  /*05f0*/  LOP3.LUT R3, R3, 0x1, RZ, 0xc0, !PT ;  /* 0x0000000103037812 */ /* 0x001fc800078ec0ff */
[----:B------:R-:W-:-:S07]  /*0600*/  ISETP.NE.U32.AND P0, PT, R3, 0x1, PT ;  /* 0x000000010300780c */ /* 0x000fce0003f05070 */
[----:B------:R-:W-:Y:S06]  /*0610*/  @!P1 BRA `(.L_x_2) ;  /* 0x00000000009c9947 */ /* 0x000fec0003800000 */
[----:B------:R-:W0:Y:S08]  /*0620*/  LDC.64 R6, c[0x0][0x380] ;  /* 0x0000e000ff067b82 */ /* 0x000e300000000a00 */
[----:B----4-:R-:W1:Y:S01]  /*0630*/  LDC.64 R4, c[0x0][0x390] ;  /* 0x0000e400ff047b82 */ /* 0x010e620000000a00 */
[----:B0-----:R-:W-:-:S05]  /*0640*/  IMAD.WIDE.U32 R6, R0, 0x1c, R6 ;  /* 0x0000001c00067825 */ /* 0x001fca00078e0006 */
[----:B------:R-:W2:Y:S04]  /*0650*/  LDG.E R3, desc[UR4][R6.64+0x18] ;  /* 0x0000180406037981 */ /* 0x000ea8000c1e1900 */
[----:B-1----:R-:W2:Y:S02]  /*0660*/  LDG.E R8, desc[UR4][R4.64] ;  /* 0x0000000404087981 */ /* 0x002ea4000c1e1900 */
[----:B--2---:R-:W-:Y:S02]  /*0670*/  FSETP.GEU.AND P1, PT, R3, R8, PT ;  /* 0x000000080300720b */ /* 0x004fe40003f2e000 */
[----:B------:R-:W0:Y:S11]  /*0680*/  LDC.64 R8, c[0x0][0x3b0] ;  /* 0x0000ec00ff087b82 */ /* 0x000e360000000a00 */
[----:B------:R-:W2:Y:S01]  /*0690*/  @!P1 LDG.E R3, desc[UR4][R6.64] ;  /* 0x0000000406039981 */ /* 0x000ea2000c1e1900 */
[----:B------:R-:W2:Y:S08]  /*06a0*/  @!P1 LDC.64 R10, c[0x0][0x398] ;  /* 0x0000e600ff0a9b82 */ /* 0x000eb00000000a00 */
[----:B------:R-:W1:Y:S01]  /*06b0*/  @!P1 LDC.64 R12, c[0x0][0x3a0] ;  /* 0x0000e800ff0c9b82 */ /* 0x000e620000000a00 */
[----:B--2---:R2:W-:Y:S04]  /*06c0*/  @!P1 STG.E desc[UR4][R10.64], R3 ;  /* 0x000000030a009986 */ /* 0x0045e8000c101904 */
[----:B------:R-:W1:Y:S01]  /*06d0*/  @!P1 LDG.E R15, desc[UR4][R6.64+0x4] ;  /* 0x00000404060f9981 */ /* 0x000e62000c1e1900 */
[----:B------:R-:W-:-:S03]  /*06e0*/  IMAD R19, R0, 0x3, RZ ;  /* 0x0000000300137824 */ /* 0x000fc600078e02ff */
[----:B-1----:R1:W-:Y:S04]  /*06f0*/  @!P1 STG.E desc[UR4][R12.64], R15 ;  /* 0x0000000f0c009986 */ /* 0x0023e8000c101904 */
[----:B------:R-:W3:Y:S01]  /*0700*/  @!P1 LDG.E R17, desc[UR4][R6.64+0x18] ;  /* 0x0000180406119981 */ /* 0x000ee2000c1e1900 */
[----:B0-----:R-:W-:-:S03]  /*0710*/  IMAD.WIDE.U32 R8, R19, 0x4, R8 ;  /* 0x0000000413087825 */ /* 0x001fc600078e0008 */
[----:B---3--:R0:W-:Y:S04]  /*0720*/  @!P1 STG.E desc[UR4][R4.64], R17 ;  /* 0x0000001104009986 */ /* 0x0081e8000c101904 */
[----:B------:R-:W-:Y:S04]  /*0730*/  STG.E desc[UR4][R8.64], R2 ;  /* 0x0000000208007986 */ /* 0x000fe8000c101904 */
[----:B------:R-:W3:Y:S04]  /*0740*/  LDG.E R19, desc[UR4][R6.64] ;  /* 0x0000000406137981 */ /* 0x000ee8000c1e1900 */
[----:B---3--:R3:W-:Y:S04]  /*0750*/  STG.E desc[UR4][R8.64+0x4], R19 ;  /* 0x0000041308007986 */ /* 0x0087e8000c101904 */
[----:B--2---:R-:W2:Y:S04]  /*0760*/  LDG.E R3, desc[UR4][R6.64+0x4] ;  /* 0x0000040406037981 */ /* 0x004ea8000c1e1900 */
[----:B--2---:R2:W-:Y:S04]  /*0770*/  STG.E desc[UR4][R8.64+0x8], R3 ;  /* 0x0000080308007986 */ /* 0x0045e8000c101904 */
        /* <DEDUP_REMOVED lines=9> */
[----:B---3--:R-:W3:Y:S04]  /*0810*/  @!P1 LDG.E R19, desc[UR4][R6.64+0x34] ;  /* 0x0000340406139981 */ /* 0x008ee8000c1e1900 */
[----:B---3--:R4:W-:Y:S04]  /*0820*/  @!P1 STG.E desc[UR4][R4.64], R19 ;  /* 0x0000001304009986 */ /* 0x0089e8000c101904 */
[----:B------:R4:W-:Y:S04]  /*0830*/  STG.E desc[UR4][R8.64+0xc], R2 ;  /* 0x00000c0208007986 */ /* 0x0009e8000c101904 */
[----:B--2---:R-:W2:Y:S04]  /*0840*/  LDG.E R3, desc[UR4][R6.64+0x1c] ;  /* 0x00001c0406037981 */ /* 0x004ea8000c1e1900 */
[----:B--2---:R4:W-:Y:S04]  /*0850*/  STG.E desc[UR4][R8.64+0x10], R3 ;  /* 0x0000100308007986 */ /* 0x0049e8000c101904 */
[----:B------:R-:W2:Y:S01]  /*0860*/  LDG.E R21, desc[UR4][R6.64+0x20] ;  /* 0x0000200406157981 */ /* 0x000ea2000c1e1900 */
[----:B------:R-:W-:-:S03]  /*0870*/  VIADD R0, R0, 0x2 ;  /* 0x0000000200007836 */ /* 0x000fc60000000000 */
[----:B--2---:R4:W-:Y:S04]  /*0880*/  STG.E desc[UR4][R8.64+0x14], R21 ;  /* 0x0000141508007986 */ /* 0x0049e8000c101904 */
.L_x_2:
[----:B------:R-:W-:Y:S05]  /*0890*/  @P0 EXIT ;  /* 0x000000000000094d */ /* 0x000fea0003800000 */
        /* <DEDUP_REMOVED lines=13> */
[----:B-1----:R-:W-:Y:S04]  /*0970*/  @!P0 STG.E desc[UR4][R12.64], R15 ;  /* 0x0000000f0c008986 */ /* 0x002fe8000c101904 */
[----:B------:R-:W3:Y:S01]  /*0980*/  @!P0 LDG.E R17, desc[UR4][R6.64+0x18] ;  /* 0x0000180406118981 */ /* 0x000ee2000c1e1900 */
[----:B0-----:R-:W-:-:S03]  /*0990*/  IMAD.WIDE.U32 R8, R19, 0x4, R8 ;  /* 0x0000000413087825 */ /* 0x001fc600078e0008 */
[----:B---3--:R-:W-:Y:S04]  /*09a0*/  @!P0 STG.E desc[UR4][R4.64], R17 ;  /* 0x0000001104008986 */ /* 0x008fe8000c101904 */
[----:B------:R-:W-:Y:S04]  /*09b0*/  STG.E desc[UR4][R8.64], R2 ;  /* 0x0000000208007986 */ /* 0x000fe8000c101904 */
[----:B------:R-:W3:Y:S04]  /*09c0*/  LDG.E R19, desc[UR4][R6.64] ;  /* 0x0000000406137981 */ /* 0x000ee8000c1e1900 */
[----:B---3--:R-:W-:Y:S04]  /*09d0*/  STG.E desc[UR4][R8.64+0x4], R19 ;  /* 0x0000041308007986 */ /* 0x008fe8000c101904 */
[----:B--2---:R-:W2:Y:S04]  /*09e0*/  LDG.E R3, desc[UR4][R6.64+0x4] ;  /* 0x0000040406037981 */ /* 0x004ea8000c1e1900 */
[----:B--2---:R-:W-:Y:S01]  /*09f0*/  STG.E desc[UR4][R8.64+0x8], R3 ;  /* 0x0000080308007986 */ /* 0x004fe2000c101904 */
[----:B------:R-:W-:Y:S05]  /*0a00*/  EXIT ;  /* 0x000000000000794d */ /* 0x000fea0003800000 */
.L_x_3:
[----:B------:R-:W-:-:S00]  /*0a10*/  BRA `(.L_x_3) ;  /* 0xfffffffc00fc7947 */ /* 0x000fc0000383ffff */
[----:B------:R-:W-:-:S00]  /*0a20*/  NOP ;  /* 0x0000000000007918 */ /* 0x000fc00000000000 */
        /* <DEDUP_REMOVED lines=13> */
.L_x_31:


//--------------------- .text._Z6UpdateP8ParticleP17curandStateXORWOWiff --------------------------
	.section	.text._Z6UpdateP8ParticleP17curandStateXORWOWiff,"ax",@progbits
	.align	128
        .global         _Z6UpdateP8ParticleP17curandStateXORWOWiff
        .type           _Z6UpdateP8ParticleP17curandStateXORWOWiff,@function
        .size           _Z6UpdateP8ParticleP17curandStateXORWOWiff,(.L_x_29 - _Z6UpdateP8ParticleP17curandStateXORWOWiff)
        .other          _Z6UpdateP8ParticleP17curandStateXORWOWiff,@"STO_CUDA_ENTRY STV_DEFAULT"
_Z6UpdateP8ParticleP17curandStateXORWOWiff:
.text._Z6UpdateP8ParticleP17curandStateXORWOWiff:
[----:B------:R-:W-:Y:S01]  /*0000*/  LDC R1, c[0x0][0x37c] ;  /* 0x0000df00ff017b82 */ /* 0x000fe20000000800 */
[----:B------:R-:W0:Y:S07]  /*0010*/  S2R R0, SR_TID.X ;  /* 0x0000000000007919 */ /* 0x000e2e0000002100 */
[----:B------:R-:W0:Y:S01]  /*0020*/  S2UR UR4, SR_CTAID.X ;  /* 0x00000000000479c3 */ /* 0x000e220000002500 */
[----:B------:R-:W1:Y:S07]  /*0030*/  LDCU UR5, c[0x0][0x390] ;  /* 0x00007200ff0577ac */ /* 0x000e6e0008000800 */
[----:B------:R-:W0:Y:S02]  /*0040*/  LDC R15, c[0x0][0x360] ;  /* 0x0000d800ff0f7b82 */ /* 0x000e240000000800 */
[----:B0-----:R-:W-:-:S05]  /*0050*/  IMAD R15, R15, UR4, R0 ;  /* 0x000000040f0f7c24 */ /* 0x001fca000f8e0200 */
[----:B-1----:R-:W-:-:S13]  /*0060*/  ISETP.GE.AND P0, PT, R15, UR5, PT ;  /* 0x000000050f007c0c */ /* 0x002fda000bf06270 */
[----:B------:R-:W-:Y:S05]  /*0070*/  @P0 EXIT ;  /* 0x000000000000094d */ /* 0x000fea0003800000 */
[----:B------:R-:W0:Y:S01]  /*0080*/  LDC.64 R4, c[0x0][0x388] ;  /* 0x0000e200ff047b82 */ /* 0x000e220000000a00 */
[----:B------:R-:W1:Y:S01]  /*0090*/  LDCU.64 UR4, c[0x0][0x358] ;  /* 0x00006b00ff0477ac */ /* 0x000e620008000a00 */
[----:B------:R-:W2:Y:S06]  /*00a0*/  LDCU UR6, c[0x0][0x394] ;  /* 0x00007280ff0677ac */ /* 0x000eac0008000800 */
[----:B------:R-:W3:Y:S01]  /*00b0*/  LDC.64 R6, c[0x0][0x380] ;  /* 0x0000e000ff067b82 */ /* 0x000ee20000000a00 */
[----:B------:R-:W4:Y:S01]  /*00c0*/  LDCU UR7, c[0x0][0x398] ;  /* 0x00007300ff0777ac */ /* 0x000f220008000800 */
[----:B0-----:R-:W-:-:S05]  /*00d0*/  IMAD.WIDE R4, R15, 0x30, R4 ;  /* 0x000000300f047825 */ /* 0x001fca00078e0204 */
[----:B-1----:R-:W5:Y:S04]  /*00e0*/  LDG.E.64 R2, desc[UR4][R4.64] ;  /* 0x0000000404027981 */ /* 0x002f68000c1e1b00 */
[----:B------:R-:W2:Y:S04]  /*00f0*/  LDG.E.64 R8, desc[UR4][R4.64+0x10] ;  /* 0x0000100404087981 */ /* 0x000ea8000c1e1b00 */
[----:B------:R-:W4:Y:S01]  /*0100*/  LDG.E.64 R10, desc[UR4][R4.64+0x8] ;  /* 0x00000804040a7981 */ /* 0x000f22000c1e1b00 */
[----:B---3--:R-:W-:Y:S01]  /*0110*/  IMAD.WIDE R6, R15, 0x1c, R6 ;  /* 0x0000001c0f067825 */ /* 0x008fe200078e0206 */
[----:B-----5:R-:W-:-:S04]  /*0120*/  SHF.R.U32.HI R0, RZ, 0x2, R3 ;  /* 0x00000002ff007819 */ /* 0x020fc80000011603 */
[----:B------:R-:W-:Y:S01]  /*0130*/  LOP3.LUT R0, R0, R3, RZ, 0x3c, !PT ;  /* 0x0000000300007212 */ /* 0x000fe200078e3cff */
[----:B--2---:R-:W-:Y:S01]  /*0140*/  IMAD.SHL.U32 R3, R9, 0x10, RZ ;  /* 0x0000001009037824 */ /* 0x004fe200078e00ff */
[----:B------:R0:W-:Y:S01]  /*0150*/  STG.E.64 desc[UR4][R4.64+0x8], R8 ;  /* 0x0000080804007986 */ /* 0x0001e2000c101b04 */
[----:B----4-:R-:W-:Y:S02]  /*0160*/  SHF.R.U32.HI R13, RZ, 0x2, R10 ;  /* 0x00000002ff0d7819 */ /* 0x010fe4000001160a */
[----:B------:R-:W-:Y:S02]  /*0170*/  IMAD.SHL.U32 R12, R0, 0x2, RZ ;  /* 0x00000002000c7824 */ /* 0x000fe400078e00ff */
[----:B------:R-:W-:-:S03]  /*0180*/  LOP3.LUT R13, R13, R10, RZ, 0x3c, !PT ;  /* 0x0000000a0d0d7212 */ /* 0x000fc600078e3cff */
[----:B------:R-:W-:Y:S02]  /*0190*/  LOP3.LUT R12, R0, R12, R3, 0x96, !PT ;  /* 0x0000000c000c7212 */ /* 0x000fe400078e9603 */
[----:B------:R-:W-:Y:S02]  /*01a0*/  IMAD.SHL.U32 R3, R13, 0x2, RZ ;  /* 0x000000020d037824 */ /* 0x000fe400078e00ff */
[----:B------:R-:W-:Y:S02]  /*01b0*/  LOP3.LUT R10, R12, R9, RZ, 0x3c, !PT ;  /* 0x000000090c0a7212 */ /* 0x000fe400078e3cff */
[----:B------:R-:W-:-:S03]  /*01c0*/  IADD3 R12, PT, PT, R2, 0xb0f8a, RZ ;  /* 0x000b0f8a020c7810 */ /* 0x000fc60007ffe0ff */
[----:B------:R-:W-:-:S05]  /*01d0*/  IMAD.SHL.U32 R0, R10, 0x10, RZ ;  /* 0x000000100a007824 */ /* 0x000fca00078e00ff */
[----:B------:R-:W-:Y:S01]  /*01e0*/  LOP3.LUT R3, R13, R3, R0, 0x96, !PT ;  /* 0x000000030d037212 */ /* 0x000fe200078e9600 */
[----:B------:R-:W-:-:S03]  /*01f0*/  IMAD.MOV.U32 R13, RZ, RZ, R11 ;  /* 0x000000ffff0d7224 */ /* 0x000fc600078e000b */
[----:B------:R-:W-:Y:S02]  /*0200*/  LOP3.LUT R11, R3, R10, RZ, 0x3c, !PT ;  /* 0x0000000a030b7212 */ /* 0x000fe400078e3cff */
[----:B------:R-:W-:Y:S04]  /*0210*/  STG.E.64 desc[UR4][R4.64], R12 ;  /* 0x0000000c04007986 */ /* 0x000fe8000c101b04 */
[----:B------:R1:W-:Y:S04]  /*0220*/  STG.E.64 desc[UR4][R4.64+0x10], R10 ;  /* 0x0000100a04007986 */ /* 0x0003e8000c101b04 */
[----:B------:R-:W2:Y:S04]  /*0230*/  LDG.E R16, desc[UR4][R6.64+0x10] ;  /* 0x0000100406107981 */ /* 0x000ea8000c1e1900 */
[----:B------:R-:W2:Y:S04]  /*0240*/  LDG.E R3, desc[UR4][R6.64] ;  /* 0x0000000406037981 */ /* 0x000ea8000c1e1900 */
[----:B------:R-:W3:Y:S04]  /*0250*/  LDG.E R17, desc[UR4][R6.64+0x14] ;  /* 0x0000140406117981 */ /* 0x000ee8000c1e1900 */
[----:B------:R-:W3:Y:S04]  /*0260*/  LDG.E R0, desc[UR4][R6.64+0x4] ;  /* 0x0000040406007981 */ /* 0x000ee8000c1e1900 */
[----:B------:R-:W4:Y:S04]  /*0270*/  LDG.E R15, desc[UR4][R6.64+0xc] ;  /* 0x00000c04060f7981 */ /* 0x000f28000c1e1900 */
[----:B------:R-:W5:Y:S01]  /*0280*/  LDG.E R14, desc[UR4][R6.64+0x8] ;  /* 0x00000804060e7981 */ /* 0x000f62000c1e1900 */
[----:B------:R-:W-:Y:S01]  /*0290*/  IADD3 R2, PT, PT, R2, 0x587c5, R10 ;  /* 0x000587c502027810 */ /* 0x000fe20007ffe00a */
[----:B0-----:R-:W-:-:S03]  /*02a0*/  IMAD.MOV.U32 R8, RZ, RZ, 0x2f800000 ;  /* 0x2f800000ff087424 */ /* 0x001fc600078e00ff */
[----:B------:R-:W-:Y:S01]  /*02b0*/  I2FP.F32.U32 R2, R2 ;  /* 0x0000000200027245 */ /* 0x000fe20000201000 */
[----:B-1----:R-:W-:-:S04]  /*02c0*/  IMAD.IADD R11, R11, 0x1, R12 ;  /* 0x000000010b0b7824 */ /* 0x002fc800078e020c */
[----:B------:R-:W-:Y:S01]  /*02d0*/  FFMA R2, R2, R8, 1.1641532182693481445e-10 ;  /* 0x2f00000002027423 */ /* 0x000fe20000000008 */
[----:B------:R-:W-:-:S03]  /*02e0*/  I2FP.F32.U32 R11, R11 ;  /* 0x0000000b000b7245 */ /* 0x000fc60000201000 */
[----:B------:R-:W-:Y:S02]  /*02f0*/  FMUL R2, R2, 1.5 ;  /* 0x3fc0000002027820 */ /* 0x000fe40000400000 */
[----:B------:R-:W-:Y:S01]  /*0300*/  FFMA R11, R11, R8, 1.1641532182693481445e-10 ;  /* 0x2f0000000b0b7423 */ /* 0x000fe20000000008 */
[----:B------:R-:W-:Y:S01]  /*0310*/  BSSY.RECONVERGENT B0, `(.L_x_4) ;  /* 0x0000019000007945 */ /* 0x000fe20003800200 */
[----:B--2---:R-:W-:-:S04]  /*0320*/  FADD R5, R16, -R3 ;  /* 0x8000000310057221 */ /* 0x004fc80000000000 */
[----:B------:R-:W-:Y:S01]  /*0330*/  FMUL R5, R2, R5 ;  /* 0x0000000502057220 */ /* 0x000fe20000400000 */
[----:B---3--:R-:W-:-:S04]  /*0340*/  FADD R17, R17, -R0 ;  /* 0x8000000011117221 */ /* 0x008fc80000000000 */
[----:B------:R-:W-:Y:S01]  /*0350*/  FMUL R2, R2, R17 ;  /* 0x0000001102027220 */ /* 0x000fe20000400000 */
[----:B------:R-:W-:Y:S01]  /*0360*/  FADD R4, -R3, UR6 ;  /* 0x0000000603047e21 */ /* 0x000fe20008000100 */
[----:B------:R-:W-:Y:S02]  /*0370*/  FADD R8, -R0, UR7 ;  /* 0x0000000700087e21 */ /* 0x000fe40008000100 */
[----:B----4-:R-:W-:Y:S01]  /*0380*/  FFMA R15, R15, 0.5, R2 ;  /* 0x3f0000000f0f7823 */ /* 0x010fe20000000002 */
[----:B-----5:R-:W-:Y:S01]  /*0390*/  FFMA R5, R14, 0.5, R5 ;  /* 0x3f0000000e057823 */ /* 0x020fe20000000005 */
[----:B------:R-:W-:-:S04]  /*03a0*/  FMUL R2, R11, 1.5 ;  /* 0x3fc000000b027820 */ /* 0x000fc80000400000 */
[C---:B------:R-:W-:Y:S01]  /*03b0*/  FFMA R4, R2.reuse, R4, R5 ;  /* 0x0000000402047223 */ /* 0x040fe20000000005 */
[----:B------:R-:W-:-:S03]  /*03c0*/  FFMA R15, R2, R8, R15 ;  /* 0x00000008020f7223 */ /* 0x000fc6000000000f */
[----:B------:R-:W-:Y:S01]  /*03d0*/  FADD R3, R3, R4 ;  /* 0x0000000403037221 */ /* 0x000fe20000000000 */
[----:B------:R-:W-:-:S04]  /*03e0*/  FADD R0, R0, R15 ;  /* 0x0000000f00007221 */ /* 0x000fc80000000000 */
[----:B------:R-:W-:-:S04]  /*03f0*/  FFMA R28, R0, 2, R3 ;  /* 0x40000000001c7823 */ /* 0x000fc80000000003 */
[----:B------:R-:W-:-:S04]  /*0400*/  FADD R28, R28, -7 ;  /* 0xc0e000001c1c7421 */ /* 0x000fc80000000000 */
[----:B------:R-:W0:Y:S01]  /*0410*/  F2F.F64.F32 R24, R28 ;  /* 0x0000001c00187310 */ /* 0x000e220000201800 */
[----:B------:R1:W-:Y:S04]  /*0420*/  STG.E desc[UR4][R6.64+0x8], R4 ;  /* 0x0000080406007986 */ /* 0x0003e8000c101904 */
[----:B------:R1:W-:Y:S04]  /*0430*/  STG.E desc[UR4][R6.64+0xc], R15 ;  /* 0x00000c0f06007986 */ /* 0x0003e8000c101904 */
[----:B------:R1:W-:Y:S04]  /*0440*/  STG.E desc[UR4][R6.64], R3 ;  /* 0x0000000306007986 */ /* 0x0003e8000c101904 */
[----:B------:R1:W-:Y:S01]  /*0450*/  STG.E desc[UR4][R6.64+0x4], R0 ;  /* 0x0000040006007986 */ /* 0x0003e2000c101904 */
[----:B0-----:R-:W-:Y:S01]  /*0460*/  DADD R10, -RZ, |R24| ;  /* 0x00000000ff0a7229 */ /* 0x001fe20000000518 */
[----:B------:R-:W-:-:S09]  /*0470*/  MOV R2, 0x4a0 ;  /* 0x000004a000027802 */ /* 0x000fd20000000f00 */
[----:B-1----:R-:W-:-:S07]  /*0480*/  IMAD.MOV.U32 R27, RZ, RZ, R11 ;  /* 0x000000ffff1b7224 */ /* 0x002fce00078e000b */
[----:B------:R-:W-:Y:S05]  /*0490*/  CALL.REL.NOINC `($_Z6UpdateP8ParticleP17curandStateXORWOWiff$__internal_accurate_pow) ;  /* 0x0000000000d87944 */ /* 0x000fea0003c00000 */
[----:B------:R-:W-:Y:S05]  /*04a0*/  BSYNC.RECONVERGENT B0 ;  /* 0x0000000000007941 */ /* 0x000fea0003800200 */
.L_x_4:
[----:B------:R-:W-:Y:S01]  /*04b0*/  FFMA R26, R3, 2, R0 ;  /* 0x40000000031a7823 */ /* 0x000fe20000000000 */
[----:B------:R-:W-:Y:S01]  /*04c0*/  DADD R10, R24, 2 ;  /* 0x40000000180a7429 */ /* 0x000fe20000000000 */
[----:B------:R-:W-:Y:S01]  /*04d0*/  FSETP.NEU.AND P1, PT, R28, RZ, PT ;  /* 0x000000ff1c00720b */ /* 0x000fe20003f2d000 */
[----:B------:R-:W-:Y:S01]  /*04e0*/  BSSY.RECONVERGENT B0, `(.L_x_5) ;  /* 0x0000011000007945 */ /* 0x000fe20003800200 */
[----:B------:R-:W-:Y:S01]  /*04f0*/  FADD R26, R26, -5 ;  /* 0xc0a000001a1a7421 */ /* 0x000fe20000000000 */
[----:B------:R-:W-:-:S03]  /*0500*/  FSETP.NEU.AND P0, PT, R28, 1, PT ;  /* 0x3f8000001c00780b */ /* 0x000fc60003f0d000 */
[----:B------:R-:W0:Y:S03]  /*0510*/  F2F.F64.F32 R4, R26 ;  /* 0x0000001a00047310 */ /* 0x000e260000201800 */
[----:B------:R-:W-:-:S04]  /*0520*/  LOP3.LUT R10, R11, 0x7ff00000, RZ, 0xc0, !PT ;  /* 0x7ff000000b0a7812 */ /* 0x000fc800078ec0ff */
[----:B------:R-:W-:Y:S02]  /*0530*/  ISETP.NE.AND P2, PT, R10, 0x7ff00000, PT ;  /* 0x7ff000000a00780c */ /* 0x000fe40003f45270 */
[----:B------:R-:W-:Y:S01]  /*0540*/  @!P1 CS2R R8, SRZ ;  /* 0x0000000000089805 */ /* 0x000fe2000001ff00 */
[----:B0-----:R-:W-:-:S10]  /*0550*/  DADD R12, -RZ, |R4| ;  /* 0x00000000ff0c7229 */ /* 0x001fd40000000504 */
[----:B------:R-:W-:Y:S01]  /*0560*/  MOV R10, R12 ;  /* 0x0000000c000a7202 */ /* 0x000fe20000000f00 */
[----:B------:R-:W-:Y:S01]  /*0570*/  IMAD.MOV.U32 R27, RZ, RZ, R13 ;  /* 0x000000ffff1b7224 */ /* 0x000fe200078e000d */
[----:B------:R-:W-:Y:S06]  /*0580*/  @P2 BRA `(.L_x_6) ;  /* 0x0000000000182947 */ /* 0x000fec0003800000 */
[----:B------:R-:W-:-:S13]  /*0590*/  FSETP.NAN.AND P1, PT, R28, R28, PT ;  /* 0x0000001c1c00720b */ /* 0x000fda0003f28000 */
[----:B------:R-:W-:Y:S01]  /*05a0*/  @P1 DADD R8, R24, 2 ;  /* 0x4000000018081429 */ /* 0x000fe20000000000 */
[----:B------:R-:W-:Y:S10]  /*05b0*/  @P1 BRA `(.L_x_6) ;  /* 0x00000000000c1947 */ /* 0x000ff40003800000 */
[----:B------:R-:W-:-:S14]  /*05c0*/  DSETP.NEU.AND P1, PT, |R24|, +INF , PT ;  /* 0x7ff000001800742a */ /* 0x000fdc0003f2d200 */
[----:B------:R-:W-:Y:S02]  /*05d0*/  @!P1 IMAD.MOV.U32 R8, RZ, RZ, 0x0 ;  /* 0x00000000ff089424 */ /* 0x000fe400078e00ff */
[----:B------:R-:W-:-:S07]  /*05e0*/  @!P1 IMAD.MOV.U32 R9, RZ, RZ, 0x7ff00000 ;  /* 0x7ff00000ff099424 */ /* 0x000fce00078e00ff */
.L_x_6:
[----:B------:R-:W-:Y:S05]  /*05f0*/  BSYNC.RECONVERGENT B0 ;  /* 0x0000000000007941 */ /* 0x000fea0003800200 */
.L_x_5:
[----:B------:R-:W-:Y:S01]  /*0600*/  BSSY.RECONVERGENT B0, `(.L_x_7) ;  /* 0x0000005000007945 */ /* 0x000fe20003800200 */
[----:B------:R-:W-:Y:S02]  /*0610*/  FSEL R24, R8, RZ, P0 ;  /* 0x000000ff08187208 */ /* 0x000fe40000000000 */
[----:B------:R-:W-:Y:S02]  /*0620*/  FSEL R25, R9, 1.875, P0 ;  /* 0x3ff0000009197808 */ /* 0x000fe40000000000 */
[----:B------:R-:W-:-:S07]  /*0630*/  MOV R2, 0x650 ;  /* 0x0000065000027802 */ /* 0x000fce0000000f00 */
[----:B------:R-:W-:Y:S05]  /*0640*/  CALL.REL.NOINC `($_Z6UpdateP8ParticleP17curandStateXORWOWiff$__internal_accurate_pow) ;  /* 0x00000000006c7944 */ /* 0x000fea0003c00000 */
[----:B------:R-:W-:Y:S05]  /*0650*/  BSYNC.RECONVERGENT B0 ;  /* 0x0000000000007941 */ /* 0x000fea0003800200 */
.L_x_7:
[----:B------:R0:W5:Y:S01]  /*0660*/  LDG.E R2, desc[UR4][R6.64+0x18] ;  /* 0x0000180406027981 */ /* 0x000162000c1e1900 */
[----:B------:R-:W-:Y:S01]  /*0670*/  DADD R10, R4, 2 ;  /* 0x40000000040a7429 */ /* 0x000fe20000000000 */
[C---:B------:R-:W-:Y:S01]  /*0680*/  FSETP.NEU.AND P1, PT, R26.reuse, RZ, PT ;  /* 0x000000ff1a00720b */ /* 0x040fe20003f2d000 */
[----:B------:R-:W-:Y:S01]  /*0690*/  BSSY.RECONVERGENT B0, `(.L_x_8) ;  /* 0x000000c000007945 */ /* 0x000fe20003800200 */
[----:B------:R-:W-:-:S07]  /*06a0*/  FSETP.NEU.AND P0, PT, R26, 1, PT ;  /* 0x3f8000001a00780b */ /* 0x000fce0003f0d000 */
[----:B------:R-:W-:-:S04]  /*06b0*/  LOP3.LUT R10, R11, 0x7ff00000, RZ, 0xc0, !PT ;  /* 0x7ff000000b0a7812 */ /* 0x000fc800078ec0ff */
[----:B------:R-:W-:Y:S02]  /*06c0*/  ISETP.NE.AND P2, PT, R10, 0x7ff00000, PT ;  /* 0x7ff000000a00780c */ /* 0x000fe40003f45270 */
[----:B------:R-:W-:-:S11]  /*06d0*/  @!P1 CS2R R8, SRZ ;  /* 0x0000000000089805 */ /* 0x000fd6000001ff00 */
[----:B0-----:R-:W-:Y:S05]  /*06e0*/  @P2 BRA `(.L_x_9) ;  /* 0x0000000000182947 */ /* 0x001fea0003800000 */
[----:B------:R-:W-:-:S13]  /*06f0*/  FSETP.NAN.AND P1, PT, R26, R26, PT ;  /* 0x0000001a1a00720b */ /* 0x000fda0003f28000 */
[----:B------:R-:W-:Y:S01]  /*0700*/  @P1 DADD R8, R4, 2 ;  /* 0x4000000004081429 */ /* 0x000fe20000000000 */
[----:B------:R-:W-:Y:S10]  /*0710*/  @P1 BRA `(.L_x_9) ;  /* 0x00000000000c1947 */ /* 0x000ff40003800000 */
[----:B------:R-:W-:-:S14]  /*0720*/  DSETP.NEU.AND P1, PT, |R4|, +INF , PT ;  /* 0x7ff000000400742a */ /* 0x000fdc0003f2d200 */
[----:B------:R-:W-:Y:S01]  /*0730*/  @!P1 MOV R8, 0x0 ;  /* 0x0000000000089802 */ /* 0x000fe20000000f00 */
[----:B------:R-:W-:-:S07]  /*0740*/  @!P1 IMAD.MOV.U32 R9, RZ, RZ, 0x7ff00000 ;  /* 0x7ff00000ff099424 */ /* 0x000fce00078e00ff */
.L_x_9:
[----:B------:R-:W-:Y:S05]  /*0750*/  BSYNC.RECONVERGENT B0 ;  /* 0x0000000000007941 */ /* 0x000fea0003800200 */
.L_x_8:
[----:B------:R-:W-:Y:S02]  /*0760*/  FSEL R4, R8, RZ, P0 ;  /* 0x000000ff08047208 */ /* 0x000fe40000000000 */
[----:B------:R-:W-:-:S06]  /*0770*/  FSEL R5, R9, 1.875, P0 ;  /* 0x3ff0000009057808 */ /* 0x000fcc0000000000 */
[----:B------:R-:W-:-:S10]  /*0780*/  DADD R24, R24, R4 ;  /* 0x0000000018187229 */ /* 0x000fd40000000004 */
[----:B------:R-:W0:Y:S02]  /*0790*/  F2F.F32.F64 R25, R24 ;  /* 0x0000001800197310 */ /* 0x000e240000301000 */
[----:B0----5:R-:W-:-:S13]  /*07a0*/  FSETP.GT.AND P0, PT, R2, R25, PT ;  /* 0x000000190200720b */ /* 0x021fda0003f04000 */
[----:B------:R-:W-:Y:S05]  /*07b0*/  @!P0 EXIT ;  /* 0x000000000000894d */ /* 0x000fea0003800000 */
[----:B------:R-:W-:Y:S04]  /*07c0*/  STG.E desc[UR4][R6.64+0x10], R3 ;  /* 0x0000100306007986 */ /* 0x000fe8000c101904 */
[----:B------:R-:W-:Y:S04]  /*07d0*/  STG.E desc[UR4][R6.64+0x14], R0 ;  /* 0x0000140006007986 */ /* 0x000fe8000c101904 */
[----:B------:R-:W-:Y:S01]  /*07e0*/  STG.E desc[UR4][R6.64+0x18], R25 ;  /* 0x0000181906007986 */ /* 0x000fe2000c101904 */
[----:B------:R-:W-:Y:S05]  /*07f0*/  EXIT ;  /* 0x000000000000794d */ /* 0x000fea0003800000 */
        .type           $_Z6UpdateP8ParticleP17curandStateXORWOWiff$__internal_accurate_pow,@function
        .size           $_Z6UpdateP8ParticleP17curandStateXORWOWiff$__internal_accurate_pow,(.L_x_29 - $_Z6UpdateP8ParticleP17curandStateXORWOWiff$__internal_accurate_pow)
$_Z6UpdateP8ParticleP17curandStateXORWOWiff$__internal_accurate_pow:
[----:B------:R-:W-:Y:S01]  /*0800*/  ISETP.GT.U32.AND P0, PT, R27, 0xfffff, PT ;  /* 0x000fffff1b00780c */ /* 0x000fe20003f04070 */
[--C-:B------:R-:W-:Y:S01]  /*0810*/  IMAD.MOV.U32 R11, RZ, RZ, R27.reuse ;  /* 0x000000ffff0b7224 */ /* 0x100fe200078e001b */
[----:B------:R-:W-:Y:S01]  /*0820*/  MOV R14, RZ ;  /* 0x000000ff000e7202 */ /* 0x000fe20000000f00 */
[--C-:B------:R-:W-:Y:S01]  /*0830*/  IMAD.MOV.U32 R8, RZ, RZ, R27.reuse ;  /* 0x000000ffff087224 */ /* 0x100fe200078e001b */
[----:B------:R-:W-:Y:S01]  /*0840*/  UMOV UR6, 0x7d2cafe2 ;  /* 0x7d2cafe200067882 */ /* 0x000fe20000000000 */
[----:B------:R-:W-:Y:S01]  /*0850*/  IMAD.MOV.U32 R12, RZ, RZ, 0x41ad3b5a ;  /* 0x41ad3b5aff0c7424 */ /* 0x000fe200078e00ff */
[----:B------:R-:W-:Y:S01]  /*0860*/  UMOV UR7, 0x3eb0f5ff ;  /* 0x3eb0f5ff00077882 */ /* 0x000fe20000000000 */
[----:B------:R-:W-:Y:S01]  /*0870*/  IMAD.MOV.U32 R13, RZ, RZ, 0x3ed0f5d2 ;  /* 0x3ed0f5d2ff0d7424 */ /* 0x000fe200078e00ff */
[----:B------:R-:W-:Y:S01]  /*0880*/  SHF.R.U32.HI R27, RZ, 0x14, R27 ;  /* 0x00000014ff1b7819 */ /* 0x000fe2000001161b */
[----:B------:R-:W-:Y:S01]  /*0890*/  UMOV UR8, 0x3b39803f ;  /* 0x3b39803f00087882 */ /* 0x000fe20000000000 */
[----:B------:R-:W-:-:S03]  /*08a0*/  UMOV UR9, 0x3c7abc9e ;  /* 0x3c7abc9e00097882 */ /* 0x000fc60000000000 */
[----:B------:R-:W-:-:S10]  /*08b0*/  @!P0 DMUL R20, R10, 1.80143985094819840000e+16 ;  /* 0x435000000a148828 */ /* 0x000fd40000000000 */
[----:B------:R-:W-:Y:S01]  /*08c0*/  @!P0 MOV R8, R21 ;  /* 0x0000001500088202 */ /* 0x000fe20000000f00 */
[----:B------:R-:W-:Y:S01]  /*08d0*/  @!P0 IMAD.MOV.U32 R10, RZ, RZ, R20 ;  /* 0x000000ffff0a8224 */ /* 0x000fe200078e0014 */
[----:B------:R-:W-:Y:S02]  /*08e0*/  @!P0 LEA.HI R27, R21, 0xffffffca, RZ, 0xc ;  /* 0xffffffca151b8811 */ /* 0x000fe400078f60ff */
[----:B------:R-:W-:-:S04]  /*08f0*/  LOP3.LUT R8, R8, 0x800fffff, RZ, 0xc0, !PT ;  /* 0x800fffff08087812 */ /* 0x000fc800078ec0ff */
[----:B------:R-:W-:-:S04]  /*0900*/  LOP3.LUT R11, R8, 0x3ff00000, RZ, 0xfc, !PT ;  /* 0x3ff00000080b7812 */ /* 0x000fc800078efcff */
[----:B------:R-:W-:-:S13]  /*0910*/  ISETP.GE.U32.AND P1, PT, R11, 0x3ff6a09f, PT ;  /* 0x3ff6a09f0b00780c */ /* 0x000fda0003f26070 */
[----:B------:R-:W-:-:S04]  /*0920*/  @P1 VIADD R9, R11, 0xfff00000 ;  /* 0xfff000000b091836 */ /* 0x000fc80000000000 */
[----:B------:R-:W-:-:S06]  /*0930*/  @P1 IMAD.MOV.U32 R11, RZ, RZ, R9 ;  /* 0x000000ffff0b1224 */ /* 0x000fcc00078e0009 */
[C---:B------:R-:W-:Y:S02]  /*0940*/  DADD R16, R10.reuse, 1 ;  /* 0x3ff000000a107429 */ /* 0x040fe40000000000 */
[----:B------:R-:W-:-:S04]  /*0950*/  DADD R10, R10, -1 ;  /* 0xbff000000a0a7429 */ /* 0x000fc80000000000 */
[----:B------:R-:W0:Y:S02]  /*0960*/  MUFU.RCP64H R15, R17 ;  /* 0x00000011000f7308 */ /* 0x000e240000001800 */
[----:B0-----:R-:W-:-:S08]  /*0970*/  DFMA R8, -R16, R14, 1 ;  /* 0x3ff000001008742b */ /* 0x001fd0000000010e */
[----:B------:R-:W-:-:S08]  /*0980*/  DFMA R8, R8, R8, R8 ;  /* 0x000000080808722b */ /* 0x000fd00000000008 */
[----:B------:R-:W-:-:S08]  /*0990*/  DFMA R14, R14, R8, R14 ;  /* 0x000000080e0e722b */ /* 0x000fd0000000000e */
[----:B------:R-:W-:-:S08]  /*09a0*/  DMUL R8, R10, R14 ;  /* 0x0000000e0a087228 */ /* 0x000fd00000000000 */
[----:B------:R-:W-:-:S08]  /*09b0*/  DFMA R8, R10, R14, R8 ;  /* 0x0000000e0a08722b */ /* 0x000fd00000000008 */
[----:B------:R-:W-:-:S08]  /*09c0*/  DMUL R22, R8, R8 ;  /* 0x0000000808167228 */ /* 0x000fd00000000000 */
[----:B------:R-:W-:Y:S01]  /*09d0*/  DFMA R12, R22, UR6, R12 ;  /* 0x00000006160c7c2b */ /* 0x000fe2000800000c */
[----:B------:R-:W-:Y:S01]  /*09e0*/  UMOV UR6, 0x75488a3f ;  /* 0x75488a3f00067882 */ /* 0x000fe20000000000 */
[----:B------:R-:W-:-:S06]  /*09f0*/  UMOV UR7, 0x3ef3b20a ;  /* 0x3ef3b20a00077882 */ /* 0x000fcc0000000000 */
[----:B------:R-:W-:Y:S01]  /*0a00*/  DFMA R18, R22, R12, UR6 ;  /* 0x0000000616127e2b */ /* 0x000fe2000800000c */
[----:B------:R-:W-:Y:S01]  /*0a10*/  UMOV UR6, 0xe4faecd5 ;  /* 0xe4faecd500067882 */ /* 0x000fe20000000000 */
[----:B------:R-:W-:Y:S01]  /*0a20*/  UMOV UR7, 0x3f1745cd ;  /* 0x3f1745cd00077882 */ /* 0x000fe20000000000 */
[----:B------:R-:W-:-:S05]  /*0a30*/  DADD R12, R10, -R8 ;  /* 0x000000000a0c7229 */ /* 0x000fca0000000808 */
[----:B------:R-:W-:Y:S01]  /*0a40*/  DFMA R18, R22, R18, UR6 ;  /* 0x0000000616127e2b */ /* 0x000fe20008000012 */
[----:B------:R-:W-:Y:S01]  /*0a50*/  UMOV UR6, 0x258a578b ;  /* 0x258a578b00067882 */ /* 0x000fe20000000000 */
[----:B------:R-:W-:Y:S01]  /*0a60*/  UMOV UR7, 0x3f3c71c7 ;  /* 0x3f3c71c700077882 */ /* 0x000fe20000000000 */
[----:B------:R-:W-:-:S05]  /*0a70*/  DADD R12, R12, R12 ;  /* 0x000000000c0c7229 */ /* 0x000fca000000000c */
[----:B------:R-:W-:Y:S01]  /*0a80*/  DFMA R18, R22, R18, UR6 ;  /* 0x0000000616127e2b */ /* 0x000fe20008000012 */
[----:B------:R-:W-:Y:S01]  /*0a90*/  UMOV UR6, 0x9242b910 ;  /* 0x9242b91000067882 */ /* 0x000fe20000000000 */
[----:B------:R-:W-:Y:S01]  /*0aa0*/  UMOV UR7, 0x3f624924 ;  /* 0x3f62492400077882 */ /* 0x000fe20000000000 */
[----:B------:R-:W-:-:S05]  /*0ab0*/  DFMA R12, R10, -R8, R12 ;  /* 0x800000080a0c722b */ /* 0x000fca000000000c */
[----:B------:R-:W-:Y:S01]  /*0ac0*/  DFMA R18, R22, R18, UR6 ;  /* 0x0000000616127e2b */ /* 0x000fe20008000012 */
[----:B------:R-:W-:Y:S01]  /*0ad0*/  UMOV UR6, 0x99999dfb ;  /* 0x99999dfb00067882 */ /* 0x000fe20000000000 */
[----:B------:R-:W-:Y:S01]  /*0ae0*/  UMOV UR7, 0x3f899999 ;  /* 0x3f89999900077882 */ /* 0x000fe20000000000 */
[----:B------:R-:W-:Y:S02]  /*0af0*/  DMUL R12, R14, R12 ;  /* 0x0000000c0e0c7228 */ /* 0x000fe40000000000 */
[----:B------:R-:W-:-:S03]  /*0b00*/  DMUL R14, R8, R8 ;  /* 0x00000008080e7228 */ /* 0x000fc60000000000 */
[----:B------:R-:W-:Y:S01]  /*0b10*/  DFMA R18, R22, R18, UR6 ;  /* 0x0000000616127e2b */ /* 0x000fe20008000012 */
[----:B------:R-:W-:Y:S01]  /*0b20*/  UMOV UR6, 0x55555555 ;  /* 0x5555555500067882 */ /* 0x000fe20000000000 */
[----:B------:R-:W-:-:S03]  /*0b30*/  UMOV UR7, 0x3fb55555 ;  /* 0x3fb5555500077882 */ /* 0x000fc60000000000 */
[----:B------:R-:W-:Y:S01]  /*0b40*/  VIADD R21, R13, 0x100000 ;  /* 0x001000000d157836 */ /* 0x000fe20000000000 */
[----:B------:R-:W-:Y:S02]  /*0b50*/  MOV R20, R12 ;  /* 0x0000000c00147202 */ /* 0x000fe40000000f00 */
[----:B------:R-:W-:-:S08]  /*0b60*/  DFMA R10, R22, R18, UR6 ;  /* 0x00000006160a7e2b */ /* 0x000fd00008000012 */
[----:B------:R-:W-:Y:S01]  /*0b70*/  DADD R16, -R10, UR6 ;  /* 0x000000060a107e29 */ /* 0x000fe20008000100 */
[----:B------:R-:W-:Y:S01]  /*0b80*/  UMOV UR6, 0xb9e7b0 ;  /* 0x00b9e7b000067882 */ /* 0x000fe20000000000 */
[----:B------:R-:W-:-:S06]  /*0b90*/  UMOV UR7, 0x3c46a4cb ;  /* 0x3c46a4cb00077882 */ /* 0x000fcc0000000000 */
[----:B------:R-:W-:Y:S02]  /*0ba0*/  DFMA R16, R22, R18, R16 ;  /* 0x000000121610722b */ /* 0x000fe40000000010 */
[C---:B------:R-:W-:Y:S02]  /*0bb0*/  DFMA R18, R8.reuse, R8, -R14 ;  /* 0x000000080812722b */ /* 0x040fe4000000080e */
[----:B------:R-:W-:-:S06]  /*0bc0*/  DMUL R22, R8, R14 ;  /* 0x0000000e08167228 */ /* 0x000fcc0000000000 */
[----:B------:R-:W-:Y:S02]  /*0bd0*/  DFMA R18, R8, R20, R18 ;  /* 0x000000140812722b */ /* 0x000fe40000000012 */
[----:B------:R-:W-:Y:S01]  /*0be0*/  DADD R20, R16, -UR6 ;  /* 0x8000000610147e29 */ /* 0x000fe20008000000 */
[----:B------:R-:W-:Y:S01]  /*0bf0*/  UMOV UR6, 0x80000000 ;  /* 0x8000000000067882 */ /* 0x000fe20000000000 */
[----:B------:R-:W-:Y:S01]  /*0c00*/  DFMA R16, R8, R14, -R22 ;  /* 0x0000000e0810722b */ /* 0x000fe20000000816 */
[----:B------:R-:W-:-:S07]  /*0c10*/  UMOV UR7, 0x43300000 ;  /* 0x4330000000077882 */ /* 0x000fce0000000000 */
[----:B------:R-:W-:Y:S02]  /*0c20*/  DFMA R16, R12, R14, R16 ;  /* 0x0000000e0c10722b */ /* 0x000fe40000000010 */
[----:B------:R-:W-:-:S06]  /*0c30*/  DADD R14, R10, R20 ;  /* 0x000000000a0e7229 */ /* 0x000fcc0000000014 */
[----:B------:R-:W-:Y:S02]  /*0c40*/  DFMA R16, R8, R18, R16 ;  /* 0x000000120810722b */ /* 0x000fe40000000010 */
[----:B------:R-:W-:Y:S02]  /*0c50*/  DADD R18, R10, -R14 ;  /* 0x000000000a127229 */ /* 0x000fe4000000080e */
[----:B------:R-:W-:-:S06]  /*0c60*/  DMUL R10, R14, R22 ;  /* 0x000000160e0a7228 */ /* 0x000fcc0000000000 */
[----:B------:R-:W-:Y:S02]  /*0c70*/  DADD R20, R20, R18 ;  /* 0x0000000014147229 */ /* 0x000fe40000000012 */
[----:B------:R-:W-:-:S08]  /*0c80*/  DFMA R18, R14, R22, -R10 ;  /* 0x000000160e12722b */ /* 0x000fd0000000080a */
[----:B------:R-:W-:-:S08]  /*0c90*/  DFMA R16, R14, R16, R18 ;  /* 0x000000100e10722b */ /* 0x000fd00000000012 */
[----:B------:R-:W-:-:S08]  /*0ca0*/  DFMA R20, R20, R22, R16 ;  /* 0x000000161414722b */ /* 0x000fd00000000010 */
[----:B------:R-:W-:-:S08]  /*0cb0*/  DADD R16, R10, R20 ;  /* 0x000000000a107229 */ /* 0x000fd00000000014 */
[--C-:B------:R-:W-:Y:S02]  /*0cc0*/  DADD R14, R8, R16.reuse ;  /* 0x00000000080e7229 */ /* 0x100fe40000000010 */
[----:B------:R-:W-:-:S06]  /*0cd0*/  DADD R10, R10, -R16 ;  /* 0x000000000a0a7229 */ /* 0x000fcc0000000810 */
[----:B------:R-:W-:Y:S02]  /*0ce0*/  DADD R8, R8, -R14 ;  /* 0x0000000008087229 */ /* 0x000fe4000000080e */
[----:B------:R-:W-:-:S06]  /*0cf0*/  DADD R10, R20, R10 ;  /* 0x00000000140a7229 */ /* 0x000fcc000000000a */
[----:B------:R-:W-:-:S08]  /*0d00*/  DADD R8, R16, R8 ;  /* 0x0000000010087229 */ /* 0x000fd00000000008 */
[----:B------:R-:W-:Y:S01]  /*0d10*/  DADD R8, R10, R8 ;  /* 0x000000000a087229 */ /* 0x000fe20000000008 */
[C---:B------:R-:W-:Y:S02]  /*0d20*/  VIADD R10, R27.reuse, 0xfffffc01 ;  /* 0xfffffc011b0a7836 */ /* 0x040fe40000000000 */
[----:B------:R-:W-:Y:S02]  /*0d30*/  @P1 VIADD R10, R27, 0xfffffc02 ;  /* 0xfffffc021b0a1836 */ /* 0x000fe40000000000 */
[----:B------:R-:W-:-:S03]  /*0d40*/  IMAD.MOV.U32 R11, RZ, RZ, 0x43300000 ;  /* 0x43300000ff0b7424 */ /* 0x000fc600078e00ff */
[----:B------:R-:W-:Y:S01]  /*0d50*/  DADD R16, R12, R8 ;  /* 0x000000000c107229 */ /* 0x000fe20000000008 */
[----:B------:R-:W-:-:S06]  /*0d60*/  LOP3.LUT R10, R10, 0x80000000, RZ, 0x3c, !PT ;  /* 0x800000000a0a7812 */ /* 0x000fcc00078e3cff */
[----:B------:R-:W-:Y:S01]  /*0d70*/  DADD R10, R10, -UR6 ;  /* 0x800000060a0a7e29 */ /* 0x000fe20008000000 */
[----:B------:R-:W-:Y:S01]  /*0d80*/  UMOV UR6, 0xfefa39ef ;  /* 0xfefa39ef00067882 */ /* 0x000fe20000000000 */
[----:B------:R-:W-:Y:S01]  /*0d90*/  DADD R12, R14, R16 ;  /* 0x000000000e0c7229 */ /* 0x000fe20000000010 */
[----:B------:R-:W-:-:S07]  /*0da0*/  UMOV UR7, 0x3fe62e42 ;  /* 0x3fe62e4200077882 */ /* 0x000fce0000000000 */
[--C-:B------:R-:W-:Y:S02]  /*0db0*/  DFMA R8, R10, UR6, R12.reuse ;  /* 0x000000060a087c2b */ /* 0x100fe4000800000c */
[----:B------:R-:W-:-:S06]  /*0dc0*/  DADD R18, R14, -R12 ;  /* 0x000000000e127229 */ /* 0x000fcc000000080c */
[----:B------:R-:W-:Y:S02]  /*0dd0*/  DFMA R14, R10, -UR6, R8 ;  /* 0x800000060a0e7c2b */ /* 0x000fe40008000008 */
[----:B------:R-:W-:-:S06]  /*0de0*/  DADD R18, R16, R18 ;  /* 0x0000000010127229 */ /* 0x000fcc0000000012 */
[----:B------:R-:W-:-:S08]  /*0df0*/  DADD R14, -R12, R14 ;  /* 0x000000000c0e7229 */ /* 0x000fd0000000010e */
[----:B------:R-:W-:-:S08]  /*0e00*/  DADD R14, R18, -R14 ;  /* 0x00000000120e7229 */ /* 0x000fd0000000080e */
[----:B------:R-:W-:-:S08]  /*0e10*/  DFMA R14, R10, UR8, R14 ;  /* 0x000000080a0e7c2b */ /* 0x000fd0000800000e */
[----:B------:R-:W-:-:S08]  /*0e20*/  DADD R10, R8, R14 ;  /* 0x00000000080a7229 */ /* 0x000fd0000000000e */
[----:B------:R-:W-:Y:S02]  /*0e30*/  DADD R8, R8, -R10 ;  /* 0x0000000008087229 */ /* 0x000fe4000000080a */
[----:B------:R-:W-:-:S06]  /*0e40*/  DMUL R18, R10, 2 ;  /* 0x400000000a127828 */ /* 0x000fcc0000000000 */
[----:B------:R-:W-:Y:S02]  /*0e50*/  DADD R8, R14, R8 ;  /* 0x000000000e087229 */ /* 0x000fe40000000008 */
[----:B------:R-:W-:-:S08]  /*0e60*/  DFMA R12, R10, 2, -R18 ;  /* 0x400000000a0c782b */ /* 0x000fd00000000812 */
[----:B------:R-:W-:Y:S01]  /*0e70*/  DFMA R12, R8, 2, R12 ;  /* 0x40000000080c782b */ /* 0x000fe2000000000c */
[----:B------:R-:W-:Y:S01]  /*0e80*/  MOV R8, 0x652b82fe ;  /* 0x652b82fe00087802 */ /* 0x000fe20000000f00 */
[----:B------:R-:W-:-:S06]  /*0e90*/  IMAD.MOV.U32 R9, RZ, RZ, 0x3ff71547 ;  /* 0x3ff71547ff097424 */ /* 0x000fcc00078e00ff */
[----:B------:R-:W-:-:S08]  /*0ea0*/  DADD R10, R18, R12 ;  /* 0x00000000120a7229 */ /* 0x000fd0000000000c */
[----:B------:R-:W-:Y:S02]  /*0eb0*/  DFMA R8, R10, R8, 6.75539944105574400000e+15 ;  /* 0x433800000a08742b */ /* 0x000fe40000000008 */
[----:B------:R-:W-:-:S06]  /*0ec0*/  FSETP.GEU.AND P0, PT, |R11|, 4.1917929649353027344, PT ;  /* 0x4086232b0b00780b */ /* 0x000fcc0003f0e200 */
[----:B------:R-:W-:-:S08]  /*0ed0*/  DADD R16, R8, -6.75539944105574400000e+15 ;  /* 0xc338000008107429 */ /* 0x000fd00000000000 */
[----:B------:R-:W-:Y:S01]  /*0ee0*/  DFMA R14, R16, -UR6, R10 ;  /* 0x80000006100e7c2b */ /* 0x000fe2000800000a */
[----:B------:R-:W-:Y:S01]  /*0ef0*/  UMOV UR6, 0x3b39803f ;  /* 0x3b39803f00067882 */ /* 0x000fe20000000000 */
[----:B------:R-:W-:-:S06]  /*0f00*/  UMOV UR7, 0x3c7abc9e ;  /* 0x3c7abc9e00077882 */ /* 0x000fcc0000000000 */
[----:B------:R-:W-:Y:S01]  /*0f10*/  DFMA R14, R16, -UR6, R14 ;  /* 0x80000006100e7c2b */ /* 0x000fe2000800000e */
[----:B------:R-:W-:Y:S01]  /*0f20*/  UMOV UR6, 0x69ce2bdf ;  /* 0x69ce2bdf00067882 */ /* 0x000fe20000000000 */
[----:B------:R-:W-:Y:S01]  /*0f30*/  IMAD.MOV.U32 R16, RZ, RZ, -0x35dec16 ;  /* 0xfca213eaff107424 */ /* 0x000fe200078e00ff */
[----:B------:R-:W-:Y:S01]  /*0f40*/  UMOV UR7, 0x3e5ade15 ;  /* 0x3e5ade1500077882 */ /* 0x000fe20000000000 */
[----:B------:R-:W-:-:S06]  /*0f50*/  IMAD.MOV.U32 R17, RZ, RZ, 0x3e928af3 ;  /* 0x3e928af3ff117424 */ /* 0x000fcc00078e00ff */
[----:B------:R-:W-:Y:S01]  /*0f60*/  DFMA R16, R14, UR6, R16 ;  /* 0x000000060e107c2b */ /* 0x000fe20008000010 */
[----:B------:R-:W-:Y:S01]  /*0f70*/  UMOV UR6, 0x62401315 ;  /* 0x6240131500067882 */ /* 0x000fe20000000000 */
[----:B------:R-:W-:-:S06]  /*0f80*/  UMOV UR7, 0x3ec71dee ;  /* 0x3ec71dee00077882 */ /* 0x000fcc0000000000 */
[----:B------:R-:W-:Y:S01]  /*0f90*/  DFMA R16, R14, R16, UR6 ;  /* 0x000000060e107e2b */ /* 0x000fe20008000010 */
        /* <DEDUP_REMOVED lines=20> */
[----:B------:R-:W-:-:S08]  /*10e0*/  DFMA R16, R14, R16, UR6 ;  /* 0x000000060e107e2b */ /* 0x000fd00008000010 */
[----:B------:R-:W-:-:S08]  /*10f0*/  DFMA R16, R14, R16, 1 ;  /* 0x3ff000000e10742b */ /* 0x000fd00000000010 */
[----:B------:R-:W-:Y:S02]  /*1100*/  DFMA R16, R14, R16, 1 ;  /* 0x3ff000000e10742b */ /* 0x000fe40000000010 */
[----:B------:R-:W-:-:S08]  /*1110*/  DADD R14, R18, -R10 ;  /* 0x00000000120e7229 */ /* 0x000fd0000000080a */
[----:B------:R-:W-:Y:S01]  /*1120*/  DADD R14, R12, R14 ;  /* 0x000000000c0e7229 */ /* 0x000fe2000000000e */
[----:B------:R-:W-:Y:S01]  /*1130*/  LEA R13, R8, R17, 0x14 ;  /* 0x00000011080d7211 */ /* 0x000fe200078ea0ff */
[----:B------:R-:W-:Y:S01]  /*1140*/  IMAD.MOV.U32 R12, RZ, RZ, R16 ;  /* 0x000000ffff0c7224 */ /* 0x000fe200078e0010 */
[----:B------:R-:W-:Y:S08]  /*1150*/  @!P0 BRA `(.L_x_10) ;  /* 0x0000000000308947 */ /* 0x000ff00003800000 */
[----:B------:R-:W-:Y:S01]  /*1160*/  FSETP.GEU.AND P1, PT, |R11|, 4.2275390625, PT ;  /* 0x408748000b00780b */ /* 0x000fe20003f2e200 */
[C---:B------:R-:W-:Y:S02]  /*1170*/  DADD R12, R10.reuse, +INF ;  /* 0x7ff000000a0c7429 */ /* 0x040fe40000000000 */
[----:B------:R-:W-:-:S08]  /*1180*/  DSETP.GEU.AND P0, PT, R10, RZ, PT ;  /* 0x000000ff0a00722a */ /* 0x000fd00003f0e000 */
[----:B------:R-:W-:Y:S02]  /*1190*/  FSEL R12, R12, RZ, P0 ;  /* 0x000000ff0c0c7208 */ /* 0x000fe40000000000 */
[----:B------:R-:W-:Y:S02]  /*11a0*/  @!P1 LEA.HI R9, R8, R8, RZ, 0x1 ;  /* 0x0000000808099211 */ /* 0x000fe400078f08ff */
[----:B------:R-:W-:Y:S02]  /*11b0*/  FSEL R13, R13, RZ, P0 ;  /* 0x000000ff0d0d7208 */ /* 0x000fe40000000000 */
[----:B------:R-:W-:-:S05]  /*11c0*/  @!P1 SHF.R.S32.HI R9, RZ, 0x1, R9 ;  /* 0x00000001ff099819 */ /* 0x000fca0000011409 */
[----:B------:R-:W-:Y:S02]  /*11d0*/  @!P1 IMAD.IADD R8, R8, 0x1, -R9 ;  /* 0x0000000108089824 */ /* 0x000fe400078e0a09 */
[----:B------:R-:W-:-:S03]  /*11e0*/  @!P1 IMAD R17, R9, 0x100000, R17 ;  /* 0x0010000009119824 */ /* 0x000fc600078e0211 */
[----:B------:R-:W-:Y:S02]  /*11f0*/  @!P1 LEA R9, R8, 0x3ff00000, 0x14 ;  /* 0x3ff0000008099811 */ /* 0x000fe400078ea0ff */
[----:B------:R-:W-:-:S06]  /*1200*/  @!P1 MOV R8, RZ ;  /* 0x000000ff00089202 */ /* 0x000fcc0000000f00 */
[----:B------:R-:W-:-:S11]  /*1210*/  @!P1 DMUL R12, R16, R8 ;  /* 0x00000008100c9228 */ /* 0x000fd60000000000 */
.L_x_10:
[----:B------:R-:W-:Y:S01]  /*1220*/  DFMA R14, R14, R12, R12 ;  /* 0x0000000c0e0e722b */ /* 0x000fe2000000000c */
[----:B------:R-:W-:Y:S01]  /*1230*/  IMAD.MOV.U32 R10, RZ, RZ, R2 ;  /* 0x000000ffff0a7224 */ /* 0x000fe200078e0002 */
[----:B------:R-:W-:Y:S01]  /*1240*/  DSETP.NEU.AND P0, PT, |R12|, +INF , PT ;  /* 0x7ff000000c00742a */ /* 0x000fe20003f0d200 */
[----:B------:R-:W-:-:S07]  /*1250*/  IMAD.MOV.U32 R11, RZ, RZ, 0x0 ;  /* 0x00000000ff0b7424 */ /* 0x000fce00078e00ff */
[----:B------:R-:W-:Y:S02]  /*1260*/  FSEL R8, R12, R14, !P0 ;  /* 0x0000000e0c087208 */ /* 0x000fe40004000000 */
[----:B------:R-:W-:Y:S01]  /*1270*/  FSEL R9, R13, R15, !P0 ;  /* 0x0000000f0d097208 */ /* 0x000fe20004000000 */
[----:B------:R-:W-:Y:S06]  /*1280*/  RET.REL.NODEC R10 `(_Z6UpdateP8ParticleP17curandStateXORWOWiff) ;  /* 0xffffffec0a5c7950 */ /* 0x000fec0003c3ffff */
.L_x_11:
        /* <DEDUP_REMOVED lines=15> */
.L_x_29:


//--------------------- .text._Z13InitParticlesP8ParticleP17curandStateXORWOW --------------------------
	.section	.text._Z13InitParticlesP8ParticleP17curandStateXORWOW,"ax",@progbits
	.align	128
        .global         _Z13InitParticlesP8ParticleP17curandStateXORWOW
        .type           _Z13InitParticlesP8ParticleP17curandStateXORWOW,@function
        .size           _Z13InitParticlesP8ParticleP17curandStateXORWOW,(.L_x_30 - _Z13InitParticlesP8ParticleP17curandStateXORWOW)
        .other          _Z13InitParticlesP8ParticleP17curandStateXORWOW,@"STO_CUDA_ENTRY STV_DEFAULT"
_Z13InitParticlesP8ParticleP17curandStateXORWOW:
.text._Z13InitParticlesP8ParticleP17curandStateXORWOW:
[----:B------:R-:W-:Y:S01]  /*0000*/  LDC R1, c[0x0][0x37c] ;  /* 0x0000df00ff017b82 */ /* 0x000fe20000000800 */
[----:B------:R-:W0:Y:S07]  /*0010*/  S2R R3, SR_TID.X ;  /* 0x0000000000037919 */ /* 0x000e2e0000002100 */
[----:B------:R-:W0:Y:S08]  /*0020*/  S2UR UR4, SR_CTAID.X ;  /* 0x00000000000479c3 */ /* 0x000e300000002500 */
[----:B------:R-:W0:Y:S02]  /*0030*/  LDC R2, c[0x0][0x360] ;  /* 0x0000d800ff027b82 */ /* 0x000e240000000800 */
[----:B0-----:R-:W-:-:S05]  /*0040*/  IMAD R2, R2, UR4, R3 ;  /* 0x0000000402027c24 */ /* 0x001fca000f8e0203 */
[----:B------:R-:W-:-:S13]  /*0050*/  ISETP.GT.AND P0, PT, R2, 0x13, PT ;  /* 0x000000130200780c */ /* 0x000fda0003f04270 */
[----:B------:R-:W-:Y:S05]  /*0060*/  @P0 EXIT ;  /* 0x000000000000094d */ /* 0x000fea0003800000 */
[----:B------:R-:W0:Y:S01]  /*0070*/  LDC.64 R4, c[0x0][0x388] ;  /* 0x0000e200ff047b82 */ /* 0x000e220000000a00 */
[----:B------:R-:W1:Y:S01]  /*0080*/  LDCU.64 UR4, c[0x0][0x358] ;  /* 0x00006b00ff0477ac */ /* 0x000e620008000a00 */
[----:B0-----:R-:W-:-:S05]  /*0090*/  IMAD.WIDE R4, R2, 0x30, R4 ;  /* 0x0000003002047825 */ /* 0x001fca00078e0204 */
[----:B-1----:R-:W2:Y:S04]  /*00a0*/  LDG.E.64 R6, desc[UR4][R4.64] ;  /* 0x0000000404067981 */ /* 0x002ea8000c1e1b00 */
[----:B------:R-:W3:Y:S04]  /*00b0*/  LDG.E.64 R8, desc[UR4][R4.64+0x10] ;  /* 0x0000100404087981 */ /* 0x000ee8000c1e1b00 */
[----:B------:R-:W4:Y:S01]  /*00c0*/  LDG.E.64 R10, desc[UR4][R4.64+0x8] ;  /* 0x00000804040a7981 */ /* 0x000f22000c1e1b00 */
[----:B------:R-:W-:Y:S01]  /*00d0*/  IMAD.MOV.U32 R14, RZ, RZ, 0x41a00000 ;  /* 0x41a00000ff0e7424 */ /* 0x000fe200078e00ff */
[----:B------:R-:W-:Y:S01]  /*00e0*/  BSSY.RECONVERGENT B0, `(.L_x_12) ;  /* 0x0000020000007945 */ /* 0x000fe20003800200 */
[----:B------:R-:W-:-:S02]  /*00f0*/  MOV R26, 0x2e0 ;  /* 0x000002e0001a7802 */ /* 0x000fc40000000f00 */
[----:B--2---:R-:W-:-:S04]  /*0100*/  SHF.R.U32.HI R0, RZ, 0x2, R7 ;  /* 0x00000002ff007819 */ /* 0x004fc80000011607 */
[----:B------:R-:W-:Y:S01]  /*0110*/  LOP3.LUT R0, R0, R7, RZ, 0x3c, !PT ;  /* 0x0000000700007212 */ /* 0x000fe200078e3cff */
[----:B---3--:R-:W-:Y:S01]  /*0120*/  IMAD.SHL.U32 R3, R9, 0x10, RZ ;  /* 0x0000001009037824 */ /* 0x008fe200078e00ff */
[----:B------:R0:W-:Y:S01]  /*0130*/  STG.E.64 desc[UR4][R4.64+0x8], R8 ;  /* 0x0000080804007986 */ /* 0x0001e2000c101b04 */
[----:B----4-:R-:W-:Y:S02]  /*0140*/  SHF.R.U32.HI R13, RZ, 0x2, R10 ;  /* 0x00000002ff0d7819 */ /* 0x010fe4000001160a */
[----:B------:R-:W-:Y:S02]  /*0150*/  IMAD.SHL.U32 R7, R0, 0x2, RZ ;  /* 0x0000000200077824 */ /* 0x000fe400078e00ff */
[----:B------:R-:W-:Y:S01]  /*0160*/  LOP3.LUT R13, R13, R10, RZ, 0x3c, !PT ;  /* 0x0000000a0d0d7212 */ /* 0x000fe200078e3cff */
[----:B------:R-:W-:Y:S02]  /*0170*/  VIADD R10, R6, 0xb0f8a ;  /* 0x000b0f8a060a7836 */ /* 0x000fe40000000000 */
[----:B------:R-:W-:Y:S01]  /*0180*/  LOP3.LUT R12, R0, R7, R3, 0x96, !PT ;  /* 0x00000007000c7212 */ /* 0x000fe200078e9603 */
[----:B------:R-:W-:-:S02]  /*0190*/  IMAD.MOV.U32 R7, RZ, RZ, 0x2f800000 ;  /* 0x2f800000ff077424 */ /* 0x000fc400078e00ff */
[----:B------:R-:W-:Y:S01]  /*01a0*/  IMAD.SHL.U32 R3, R13, 0x2, RZ ;  /* 0x000000020d037824 */ /* 0x000fe200078e00ff */
[----:B------:R-:W-:Y:S01]  /*01b0*/  LOP3.LUT R12, R12, R9, RZ, 0x3c, !PT ;  /* 0x000000090c0c7212 */ /* 0x000fe200078e3cff */
[----:B------:R0:W-:Y:S03]  /*01c0*/  STG.E.64 desc[UR4][R4.64], R10 ;  /* 0x0000000a04007986 */ /* 0x0001e6000c101b04 */
[----:B------:R-:W-:Y:S01]  /*01d0*/  IADD3 R6, PT, PT, R6, 0x587c5, R12 ;  /* 0x000587c506067810 */ /* 0x000fe20007ffe00c */
[----:B------:R-:W-:-:S03]  /*01e0*/  IMAD.SHL.U32 R0, R12, 0x10, RZ ;  /* 0x000000100c007824 */ /* 0x000fc600078e00ff */
[----:B------:R-:W-:Y:S02]  /*01f0*/  I2FP.F32.U32 R6, R6 ;  /* 0x0000000600067245 */ /* 0x000fe40000201000 */
[----:B------:R-:W-:-:S03]  /*0200*/  LOP3.LUT R13, R13, R3, R0, 0x96, !PT ;  /* 0x000000030d0d7212 */ /* 0x000fc600078e9600 */
[----:B------:R-:W-:Y:S01]  /*0210*/  FFMA R3, R6, R7, 1.1641532182693481445e-10 ;  /* 0x2f00000006037423 */ /* 0x000fe20000000007 */
[----:B------:R-:W-:-:S03]  /*0220*/  LOP3.LUT R13, R13, R12, RZ, 0x3c, !PT ;  /* 0x0000000c0d0d7212 */ /* 0x000fc600078e3cff */
[----:B------:R-:W-:Y:S02]  /*0230*/  FFMA R3, R3, R14, -10 ;  /* 0xc120000003037423 */ /* 0x000fe4000000000e */
[----:B------:R-:W-:Y:S01]  /*0240*/  IMAD.IADD R0, R13, 0x1, R10 ;  /* 0x000000010d007824 */ /* 0x000fe200078e020a */
[----:B------:R0:W-:Y:S04]  /*0250*/  STG.E.64 desc[UR4][R4.64+0x10], R12 ;  /* 0x0000100c04007986 */ /* 0x0001e8000c101b04 */
[----:B------:R-:W-:-:S05]  /*0260*/  I2FP.F32.U32 R0, R0 ;  /* 0x0000000000007245 */ /* 0x000fca0000201000 */
[----:B------:R-:W-:-:S04]  /*0270*/  FFMA R0, R0, R7, 1.1641532182693481445e-10 ;  /* 0x2f00000000007423 */ /* 0x000fc80000000007 */
[----:B------:R-:W-:-:S04]  /*0280*/  FFMA R0, R0, R14, -10 ;  /* 0xc120000000007423 */ /* 0x000fc8000000000e */
[----:B------:R-:W-:-:S04]  /*0290*/  FFMA R28, R0, 2, R3 ;  /* 0x40000000001c7823 */ /* 0x000fc80000000003 */
[----:B------:R-:W-:-:S04]  /*02a0*/  FADD R28, R28, -7 ;  /* 0xc0e000001c1c7421 */ /* 0x000fc80000000000 */
[----:B------:R-:W1:Y:S02]  /*02b0*/  F2F.F64.F32 R6, R28 ;  /* 0x0000001c00067310 */ /* 0x000e640000201800 */
[----:B01----:R-:W-:-:S11]  /*02c0*/  DADD R22, -RZ, |R6| ;  /* 0x00000000ff167229 */ /* 0x003fd60000000506 */
[----:B------:R-:W-:Y:S05]  /*02d0*/  CALL.REL.NOINC `($_Z13InitParticlesP8ParticleP17curandStateXORWOW$__internal_accurate_pow) ;  /* 0x0000000000dc7944 */ /* 0x000fea0003c00000 */
[----:B------:R-:W-:Y:S05]  /*02e0*/  BSYNC.RECONVERGENT B0 ;  /* 0x0000000000007941 */ /* 0x000fea0003800200 */
.L_x_12:
[----:B------:R-:W-:Y:S01]  /*02f0*/  DADD R10, R6, 2 ;  /* 0x40000000060a7429 */ /* 0x000fe20000000000 */
[----:B------:R-:W-:Y:S01]  /*0300*/  FFMA R27, R3, 2, R0 ;  /* 0x40000000031b7823 */ /* 0x000fe20000000000 */
[C---:B------:R-:W-:Y:S01]  /*0310*/  FSETP.NEU.AND P1, PT, R28.reuse, RZ, PT ;  /* 0x000000ff1c00720b */ /* 0x040fe20003f2d000 */
[----:B------:R-:W-:Y:S01]  /*0320*/  BSSY.RECONVERGENT B0, `(.L_x_13) ;  /* 0x000000f000007945 */ /* 0x000fe20003800200 */
[----:B------:R-:W-:Y:S01]  /*0330*/  FSETP.NEU.AND P0, PT, R28, 1, PT ;  /* 0x3f8000001c00780b */ /* 0x000fe20003f0d000 */
[----:B------:R-:W-:-:S04]  /*0340*/  FADD R27, R27, -5 ;  /* 0xc0a000001b1b7421 */ /* 0x000fc80000000000 */
[----:B------:R-:W0:Y:S01]  /*0350*/  F2F.F64.F32 R4, R27 ;  /* 0x0000001b00047310 */ /* 0x000e220000201800 */
[----:B------:R-:W-:-:S04]  /*0360*/  LOP3.LUT R10, R11, 0x7ff00000, RZ, 0xc0, !PT ;  /* 0x7ff000000b0a7812 */ /* 0x000fc800078ec0ff */
[----:B------:R-:W-:Y:S02]  /*0370*/  ISETP.NE.AND P2, PT, R10, 0x7ff00000, PT ;  /* 0x7ff000000a00780c */ /* 0x000fe40003f45270 */
[----:B------:R-:W-:Y:S01]  /*0380*/  @!P1 CS2R R8, SRZ ;  /* 0x0000000000089805 */ /* 0x000fe2000001ff00 */
[----:B0-----:R-:W-:-:S10]  /*0390*/  DADD R22, -RZ, |R4| ;  /* 0x00000000ff167229 */ /* 0x001fd40000000504 */
[----:B------:R-:W-:Y:S05]  /*03a0*/  @P2 BRA `(.L_x_14) ;  /* 0x0000000000182947 */ /* 0x000fea0003800000 */
[----:B------:R-:W-:-:S13]  /*03b0*/  FSETP.NAN.AND P1, PT, R28, R28, PT ;  /* 0x0000001c1c00720b */ /* 0x000fda0003f28000 */
[----:B------:R-:W-:Y:S01]  /*03c0*/  @P1 DADD R8, R6, 2 ;  /* 0x4000000006081429 */ /* 0x000fe20000000000 */
[----:B------:R-:W-:Y:S10]  /*03d0*/  @P1 BRA `(.L_x_14) ;  /* 0x00000000000c1947 */ /* 0x000ff40003800000 */
[----:B------:R-:W-:-:S14]  /*03e0*/  DSETP.NEU.AND P1, PT, |R6|, +INF , PT ;  /* 0x7ff000000600742a */ /* 0x000fdc0003f2d200 */
[----:B------:R-:W-:Y:S02]  /*03f0*/  @!P1 IMAD.MOV.U32 R8, RZ, RZ, 0x0 ;  /* 0x00000000ff089424 */ /* 0x000fe400078e00ff */
[----:B------:R-:W-:-:S07]  /*0400*/  @!P1 IMAD.MOV.U32 R9, RZ, RZ, 0x7ff00000 ;  /* 0x7ff00000ff099424 */ /* 0x000fce00078e00ff */
.L_x_14:
[----:B------:R-:W-:Y:S05]  /*0410*/  BSYNC.RECONVERGENT B0 ;  /* 0x0000000000007941 */ /* 0x000fea0003800200 */
.L_x_13:
[----:B------:R-:W-:Y:S01]  /*0420*/  BSSY.RECONVERGENT B0, `(.L_x_15) ;  /* 0x0000005000007945 */ /* 0x000fe20003800200 */
[----:B------:R-:W-:Y:S02]  /*0430*/  FSEL R6, R8, RZ, P0 ;  /* 0x000000ff08067208 */ /* 0x000fe40000000000 */
[----:B------:R-:W-:Y:S02]  /*0440*/  FSEL R7, R9, 1.875, P0 ;  /* 0x3ff0000009077808 */ /* 0x000fe40000000000 */
[----:B------:R-:W-:-:S07]  /*0450*/  MOV R26, 0x470 ;  /* 0x00000470001a7802 */ /* 0x000fce0000000f00 */
[----:B------:R-:W-:Y:S05]  /*0460*/  CALL.REL.NOINC `($_Z13InitParticlesP8ParticleP17curandStateXORWOW$__internal_accurate_pow) ;  /* 0x0000000000787944 */ /* 0x000fea0003c00000 */
[----:B------:R-:W-:Y:S05]  /*0470*/  BSYNC.RECONVERGENT B0 ;  /* 0x0000000000007941 */ /* 0x000fea0003800200 */
.L_x_15:
[----:B------:R-:W-:Y:S01]  /*0480*/  DADD R12, R4, 2 ;  /* 0x40000000040c7429 */ /* 0x000fe20000000000 */
[----:B------:R-:W0:Y:S01]  /*0490*/  LDC.64 R10, c[0x0][0x380] ;  /* 0x0000e000ff0a7b82 */ /* 0x000e220000000a00 */
[C---:B------:R-:W-:Y:S01]  /*04a0*/  FSETP.NEU.AND P1, PT, R27.reuse, RZ, PT ;  /* 0x000000ff1b00720b */ /* 0x040fe20003f2d000 */
[----:B------:R-:W-:Y:S01]  /*04b0*/  BSSY.RECONVERGENT B0, `(.L_x_16) ;  /* 0x000000c000007945 */ /* 0x000fe20003800200 */
[----:B------:R-:W-:-:S06]  /*04c0*/  FSETP.NEU.AND P0, PT, R27, 1, PT ;  /* 0x3f8000001b00780b */ /* 0x000fcc0003f0d000 */
[----:B------:R-:W-:-:S04]  /*04d0*/  LOP3.LUT R12, R13, 0x7ff00000, RZ, 0xc0, !PT ;  /* 0x7ff000000d0c7812 */ /* 0x000fc800078ec0ff */
[----:B------:R-:W-:Y:S02]  /*04e0*/  ISETP.NE.AND P2, PT, R12, 0x7ff00000, PT ;  /* 0x7ff000000c00780c */ /* 0x000fe40003f45270 */
[----:B------:R-:W-:-:S11]  /*04f0*/  @!P1 CS2R R8, SRZ ;  /* 0x0000000000089805 */ /* 0x000fd6000001ff00 */
[----:B------:R-:W-:Y:S05]  /*0500*/  @P2 BRA `(.L_x_17) ;  /* 0x0000000000182947 */ /* 0x000fea0003800000 */
[----:B------:R-:W-:-:S13]  /*0510*/  FSETP.NAN.AND P1, PT, R27, R27, PT ;  /* 0x0000001b1b00720b */ /* 0x000fda0003f28000 */
[----:B------:R-:W-:Y:S01]  /*0520*/  @P1 DADD R8, R4, 2 ;  /* 0x4000000004081429 */ /* 0x000fe20000000000 */
[----:B------:R-:W-:Y:S10]  /*0530*/  @P1 BRA `(.L_x_17) ;  /* 0x00000000000c1947 */ /* 0x000ff40003800000 */
[----:B------:R-:W-:-:S14]  /*0540*/  DSETP.NEU.AND P1, PT, |R4|, +INF , PT ;  /* 0x7ff000000400742a */ /* 0x000fdc0003f2d200 */
[----:B------:R-:W-:Y:S02]  /*0550*/  @!P1 IMAD.MOV.U32 R8, RZ, RZ, 0x0 ;  /* 0x00000000ff089424 */ /* 0x000fe400078e00ff */
[----:B------:R-:W-:-:S07]  /*0560*/  @!P1 IMAD.MOV.U32 R9, RZ, RZ, 0x7ff00000 ;  /* 0x7ff00000ff099424 */ /* 0x000fce00078e00ff */
.L_x_17:
[----:B------:R-:W-:Y:S05]  /*0570*/  BSYNC.RECONVERGENT B0 ;  /* 0x0000000000007941 */ /* 0x000fea0003800200 */
.L_x_16:
[----:B------:R-:W-:Y:S01]  /*0580*/  FSEL R4, R8, RZ, P0 ;  /* 0x000000ff08047208 */ /* 0x000fe20000000000 */
[----:B0-----:R-:W-:Y:S01]  /*0590*/  IMAD.WIDE R10, R2, 0x1c, R10 ;  /* 0x0000001c020a7825 */ /* 0x001fe200078e020a */
[----:B------:R-:W-:-:S04]  /*05a0*/  FSEL R5, R9, 1.875, P0 ;  /* 0x3ff0000009057808 */ /* 0x000fc80000000000 */
[----:B------:R-:W-:Y:S02]  /*05b0*/  STG.E desc[UR4][R10.64], R3 ;  /* 0x000000030a007986 */ /* 0x000fe4000c101904 */
[----:B------:R-:W-:Y:S02]  /*05c0*/  DADD R6, R6, R4 ;  /* 0x0000000006067229 */ /* 0x000fe40000000004 */
[----:B------:R-:W-:Y:S04]  /*05d0*/  STG.E desc[UR4][R10.64+0x10], R3 ;  /* 0x000010030a007986 */ /* 0x000fe8000c101904 */
[----:B------:R-:W-:Y:S04]  /*05e0*/  STG.E desc[UR4][R10.64+0x4], R0 ;  /* 0x000004000a007986 */ /* 0x000fe8000c101904 */
[----:B------:R-:W0:Y:S01]  /*05f0*/  F2F.F32.F64 R7, R6 ;  /* 0x0000000600077310 */ /* 0x000e220000301000 */
[----:B------:R-:W-:Y:S04]  /*0600*/  STG.E desc[UR4][R10.64+0x14], R0 ;  /* 0x000014000a007986 */ /* 0x000fe8000c101904 */
[----:B------:R-:W-:Y:S04]  /*0610*/  STG.E desc[UR4][R10.64+0x8], RZ ;  /* 0x000008ff0a007986 */ /* 0x000fe8000c101904 */
[----:B------:R-:W-:Y:S04]  /*0620*/  STG.E desc[UR4][R10.64+0xc], RZ ;  /* 0x00000cff0a007986 */ /* 0x000fe8000c101904 */
[----:B0-----:R-:W-:Y:S01]  /*0630*/  STG.E desc[UR4][R10.64+0x18], R7 ;  /* 0x000018070a007986 */ /* 0x001fe2000c101904 */
[----:B------:R-:W-:Y:S05]  /*0640*/  EXIT ;  /* 0x000000000000794d */ /* 0x000fea0003800000 */
        .type           $_Z13InitParticlesP8ParticleP17curandStateXORWOW$__internal_accurate_pow,@function
        .size           $_Z13InitParticlesP8ParticleP17curandStateXORWOW$__internal_accurate_pow,(.L_x_30 - $_Z13InitParticlesP8ParticleP17curandStateXORWOW$__internal_accurate_pow)
$_Z13InitParticlesP8ParticleP17curandStateXORWOW$__internal_accurate_pow:
[----:B------:R-:W-:Y:S01]  /*0650*/  ISETP.GT.U32.AND P0, PT, R23, 0xfffff, PT ;  /* 0x000fffff1700780c */ /* 0x000fe20003f04070 */
[----:B------:R-:W-:Y:S01]  /*0660*/  IMAD.MOV.U32 R10, RZ, RZ, R23 ;  /* 0x000000ffff0a7224 */ /* 0x000fe200078e0017 */
[----:B------:R-:W-:Y:S01]  /*0670*/  MOV R16, RZ ;  /* 0x000000ff00107202 */ /* 0x000fe20000000f00 */
[----:B------:R-:W-:Y:S01]  /*0680*/  IMAD.MOV.U32 R12, RZ, RZ, R22 ;  /* 0x000000ffff0c7224 */ /* 0x000fe200078e0016 */
[----:B------:R-:W-:Y:S01]  /*0690*/  UMOV UR6, 0x7d2cafe2 ;  /* 0x7d2cafe200067882 */ /* 0x000fe20000000000 */
[----:B------:R-:W-:Y:S01]  /*06a0*/  IMAD.MOV.U32 R14, RZ, RZ, 0x41ad3b5a ;  /* 0x41ad3b5aff0e7424 */ /* 0x000fe200078e00ff */
[----:B------:R-:W-:Y:S01]  /*06b0*/  UMOV UR7, 0x3eb0f5ff ;  /* 0x3eb0f5ff00077882 */ /* 0x000fe20000000000 */
[----:B------:R-:W-:Y:S01]  /*06c0*/  IMAD.MOV.U32 R15, RZ, RZ, 0x3ed0f5d2 ;  /* 0x3ed0f5d2ff0f7424 */ /* 0x000fe200078e00ff */
[----:B------:R-:W-:Y:S01]  /*06d0*/  UMOV UR8, 0x3b39803f ;  /* 0x3b39803f00087882 */ /* 0x000fe20000000000 */
[----:B------:R-:W-:-:S04]  /*06e0*/  UMOV UR9, 0x3c7abc9e ;  /* 0x3c7abc9e00097882 */ /* 0x000fc80000000000 */
[----:B------:R-:W-:-:S10]  /*06f0*/  @!P0 DMUL R8, R22, 1.80143985094819840000e+16 ;  /* 0x4350000016088828 */ /* 0x000fd40000000000 */
[----:B------:R-:W-:Y:S02]  /*0700*/  @!P0 IMAD.MOV.U32 R10, RZ, RZ, R9 ;  /* 0x000000ffff0a8224 */ /* 0x000fe400078e0009 */
[----:B------:R-:W-:Y:S01]  /*0710*/  @!P0 IMAD.MOV.U32 R12, RZ, RZ, R8 ;  /* 0x000000ffff0c8224 */ /* 0x000fe200078e0008 */
[----:B------:R-:W-:Y:S02]  /*0720*/  SHF.R.U32.HI R8, RZ, 0x14, R23 ;  /* 0x00000014ff087819 */ /* 0x000fe40000011617 */
[----:B------:R-:W-:Y:S02]  /*0730*/  LOP3.LUT R10, R10, 0x800fffff, RZ, 0xc0, !PT ;  /* 0x800fffff0a0a7812 */ /* 0x000fe400078ec0ff */
[----:B------:R-:W-:Y:S02]  /*0740*/  @!P0 LEA.HI R8, R9, 0xffffffca, RZ, 0xc ;  /* 0xffffffca09088811 */ /* 0x000fe400078f60ff */
[----:B------:R-:W-:-:S03]  /*0750*/  LOP3.LUT R13, R10, 0x3ff00000, RZ, 0xfc, !PT ;  /* 0x3ff000000a0d7812 */ /* 0x000fc600078efcff */
[----:B------:R-:W-:Y:S01]  /*0760*/  VIADD R9, R8, 0xfffffc01 ;  /* 0xfffffc0108097836 */ /* 0x000fe20000000000 */
[----:B------:R-:W-:-:S13]  /*0770*/  ISETP.GE.U32.AND P1, PT, R13, 0x3ff6a09f, PT ;  /* 0x3ff6a09f0d00780c */ /* 0x000fda0003f26070 */
[----:B------:R-:W-:Y:S02]  /*0780*/  @P1 VIADD R11, R13, 0xfff00000 ;  /* 0xfff000000d0b1836 */ /* 0x000fe40000000000 */
[----:B------:R-:W-:Y:S02]  /*0790*/  @P1 VIADD R9, R8, 0xfffffc02 ;  /* 0xfffffc0208091836 */ /* 0x000fe40000000000 */
        /* <DEDUP_REMOVED lines=33> */
[----:B------:R-:W-:Y:S02]  /*09b0*/  VIADD R23, R15, 0x100000 ;  /* 0x001000000f177836 */ /* 0x000fe40000000000 */
[----:B------:R-:W-:Y:S01]  /*09c0*/  IMAD.MOV.U32 R22, RZ, RZ, R14 ;  /* 0x000000ffff167224 */ /* 0x000fe200078e000e */
[----:B------:R-:W-:-:S08]  /*09d0*/  DFMA R12, R24, R20, UR6 ;  /* 0x00000006180c7e2b */ /* 0x000fd00008000014 */
[----:B------:R-:W-:Y:S01]  /*09e0*/  DADD R18, -R12, UR6 ;  /* 0x000000060c127e29 */ /* 0x000fe20008000100 */
[----:B------:R-:W-:Y:S01]  /*09f0*/  UMOV UR6, 0xb9e7b0 ;  /* 0x00b9e7b000067882 */ /* 0x000fe20000000000 */
[----:B------:R-:W-:-:S06]  /*0a00*/  UMOV UR7, 0x3c46a4cb ;  /* 0x3c46a4cb00077882 */ /* 0x000fcc0000000000 */
[----:B------:R-:W-:Y:S02]  /*0a10*/  DFMA R18, R24, R20, R18 ;  /* 0x000000141812722b */ /* 0x000fe40000000012 */
[C---:B------:R-:W-:Y:S02]  /*0a20*/  DFMA R20, R10.reuse, R10, -R16 ;  /* 0x0000000a0a14722b */ /* 0x040fe40000000810 */
[----:B------:R-:W-:-:S04]  /*0a30*/  DMUL R24, R10, R16 ;  /* 0x000000100a187228 */ /* 0x000fc80000000000 */
[----:B------:R-:W-:Y:S01]  /*0a40*/  DADD R18, R18, -UR6 ;  /* 0x8000000612127e29 */ /* 0x000fe20008000000 */
[----:B------:R-:W-:Y:S01]  /*0a50*/  UMOV UR6, 0x80000000 ;  /* 0x8000000000067882 */ /* 0x000fe20000000000 */
[C---:B------:R-:W-:Y:S01]  /*0a60*/  DFMA R22, R10.reuse, R22, R20 ;  /* 0x000000160a16722b */ /* 0x040fe20000000014 */
[----:B------:R-:W-:Y:S01]  /*0a70*/  UMOV UR7, 0x43300000 ;  /* 0x4330000000077882 */ /* 0x000fe20000000000 */
[----:B------:R-:W-:-:S08]  /*0a80*/  DFMA R20, R10, R16, -R24 ;  /* 0x000000100a14722b */ /* 0x000fd00000000818 */
        /* <DEDUP_REMOVED lines=15> */
[----:B------:R-:W-:-:S08]  /*0b80*/  DADD R10, R12, R10 ;  /* 0x000000000c0a7229 */ /* 0x000fd0000000000a */
[----:B------:R-:W-:Y:S01]  /*0b90*/  DADD R14, R14, R10 ;  /* 0x000000000e0e7229 */ /* 0x000fe2000000000a */
[----:B------:R-:W-:Y:S01]  /*0ba0*/  LOP3.LUT R10, R9, 0x80000000, RZ, 0x3c, !PT ;  /* 0x80000000090a7812 */ /* 0x000fe200078e3cff */
[----:B------:R-:W-:-:S06]  /*0bb0*/  IMAD.MOV.U32 R11, RZ, RZ, 0x43300000 ;  /* 0x43300000ff0b7424 */ /* 0x000fcc00078e00ff */
[----:B------:R-:W-:Y:S02]  /*0bc0*/  DADD R12, R16, R14 ;  /* 0x00000000100c7229 */ /* 0x000fe4000000000e */
[----:B------:R-:W-:Y:S01]  /*0bd0*/  DADD R10, R10, -UR6 ;  /* 0x800000060a0a7e29 */ /* 0x000fe20008000000 */
[----:B------:R-:W-:Y:S01]  /*0be0*/  UMOV UR6, 0xfefa39ef ;  /* 0xfefa39ef00067882 */ /* 0x000fe20000000000 */
[----:B------:R-:W-:-:S04]  /*0bf0*/  UMOV UR7, 0x3fe62e42 ;  /* 0x3fe62e4200077882 */ /* 0x000fc80000000000 */
[--C-:B------:R-:W-:Y:S02]  /*0c00*/  DADD R18, R16, -R12.reuse ;  /* 0x0000000010127229 */ /* 0x100fe4000000080c */
[----:B------:R-:W-:-:S06]  /*0c10*/  DFMA R8, R10, UR6, R12 ;  /* 0x000000060a087c2b */ /* 0x000fcc000800000c */
[----:B------:R-:W-:Y:S02]  /*0c20*/  DADD R18, R14, R18 ;  /* 0x000000000e127229 */ /* 0x000fe40000000012 */
[----:B------:R-:W-:-:S08]  /*0c30*/  DFMA R16, R10, -UR6, R8 ;  /* 0x800000060a107c2b */ /* 0x000fd00008000008 */
        /* <DEDUP_REMOVED lines=9> */
[----:B------:R-:W-:Y:S02]  /*0cd0*/  IMAD.MOV.U32 R8, RZ, RZ, 0x652b82fe ;  /* 0x652b82feff087424 */ /* 0x000fe400078e00ff */
[----:B------:R-:W-:-:S05]  /*0ce0*/  IMAD.MOV.U32 R9, RZ, RZ, 0x3ff71547 ;  /* 0x3ff71547ff097424 */ /* 0x000fca00078e00ff */
        /* <DEDUP_REMOVED lines=9> */
[----:B------:R-:W-:Y:S01]  /*0d80*/  MOV R16, 0xfca213ea ;  /* 0xfca213ea00107802 */ /* 0x000fe20000000f00 */
[----:B------:R-:W-:Y:S01]  /*0d90*/  IMAD.MOV.U32 R17, RZ, RZ, 0x3e928af3 ;  /* 0x3e928af3ff117424 */ /* 0x000fe200078e00ff */
[----:B------:R-:W-:-:S05]  /*0da0*/  UMOV UR7, 0x3e5ade15 ;  /* 0x3e5ade1500077882 */ /* 0x000fca0000000000 */
        /* <DEDUP_REMOVED lines=29> */
[----:B------:R-:W-:Y:S02]  /*0f80*/  IMAD R13, R8, 0x100000, R17 ;  /* 0x00100000080d7824 */ /* 0x000fe400078e0211 */
[----:B------:R-:W-:Y:S01]  /*0f90*/  IMAD.MOV.U32 R12, RZ, RZ, R16 ;  /* 0x000000ffff0c7224 */ /* 0x000fe200078e0010 */
[----:B------:R-:W-:Y:S07]  /*0fa0*/  @!P0 BRA `(.L_x_18) ;  /* 0x0000000000308947 */ /* 0x000fee0003800000 */
        /* <DEDUP_REMOVED lines=9> */
[----:B------:R-:W-:Y:S01]  /*1040*/  @!P1 LEA R9, R8, 0x3ff00000, 0x14 ;  /* 0x3ff0000008099811 */ /* 0x000fe200078ea0ff */
[----:B------:R-:W-:-:S06]  /*1050*/  @!P1 IMAD.MOV.U32 R8, RZ, RZ, RZ ;  /* 0x000000ffff089224 */ /* 0x000fcc00078e00ff */
[----:B------:R-:W-:-:S11]  /*1060*/  @!P1 DMUL R12, R16, R8 ;  /* 0x00000008100c9228 */ /* 0x000fd60000000000 */
.L_x_18:
[----:B------:R-:W-:Y:S01]  /*1070*/  DFMA R14, R14, R12, R12 ;  /* 0x0000000c0e0e722b */ /* 0x000fe2000000000c */
[----:B------:R-:W-:Y:S01]  /*1080*/  IMAD.MOV.U32 R10, RZ, RZ, R26 ;  /* 0x000000ffff0a7224 */ /* 0x000fe200078e001a */
[----:B------:R-:W-:Y:S01]  /*1090*/  DSETP.NEU.AND P0, PT, |R12|, +INF , PT ;  /* 0x7ff000000c00742a */ /* 0x000fe20003f0d200 */
[----:B------:R-:W-:-:S07]  /*10a0*/  IMAD.MOV.U32 R11, RZ, RZ, 0x0 ;  /* 0x00000000ff0b7424 */ /* 0x000fce00078e00ff */
[----:B------:R-:W-:Y:S02]  /*10b0*/  FSEL R8, R12, R14, !P0 ;  /* 0x0000000e0c087208 */ /* 0x000fe40004000000 */
[----:B------:R-:W-:Y:S01]  /*10c0*/  FSEL R9, R13, R15, !P0 ;  /* 0x0000000f0d097208 */ /* 0x000fe20004000000 */
[----:B------:R-:W-:Y:S06]  /*10d0*/  RET.REL.NODEC R10 `(_Z13InitParticlesP8ParticleP17curandStateXORWOW) ;  /* 0xffffffec0ac87950 */ /* 0x000fec0003c3ffff */
.L_x_19:
        /* <DEDUP_REMOVED lines=10> */
.L_x_30:


//--------------------- .text._Z7InitRNGP17curandStateXORWOWy --------------------------
	.section	.text._Z7InitRNGP17curandStateXORWOWy,"ax",@progbits
	.align	128
        .global         _Z7InitRNGP17curandStateXORWOWy
        .type           _Z7InitRNGP17curandStateXORWOWy,@function
        .size           _Z7InitRNGP17curandStateXORWOWy,(.L_x_34 - _Z7InitRNGP17curandStateXORWOWy)
        .other          _Z7InitRNGP17curandStateXORWOWy,@"STO_CUDA_ENTRY STV_DEFAULT"
_Z7InitRNGP17curandStateXORWOWy:
.text._Z7InitRNGP17curandStateXORWOWy:
[----:B------:R-:W-:Y:S01]  /*0000*/  LDC R1, c[0x0][0x37c] ;  /* 0x0000df00ff017b82 */ /* 0x000fe20000000800 */
[----:B------:R-:W0:Y:S07]  /*0010*/  S2R R4, SR_TID.X ;  /* 0x0000000000047919 */ /* 0x000e2e0000002100 */
[----:B------:R-:W1:Y:S01]  /*0020*/  LDC.64 R2, c[0x0][0x388] ;  /* 0x0000e200ff027b82 */ /* 0x000e620000000a00 */
[----:B------:R-:W2:Y:S01]  /*0030*/  LDCU.64 UR4, c[0x0][0x358] ;  /* 0x00006b00ff0477ac */ /* 0x000ea20008000a00 */
[----:B------:R-:W-:Y:S06]  /*0040*/  BSSY.RECONVERGENT B0, `(.L_x_20) ;  /* 0x00000e5000007945 */ /* 0x000fec0003800200 */
[----:B------:R-:W0:Y:S08]  /*0050*/  S2UR UR6, SR_CTAID.X ;  /* 0x00000000000679c3 */ /* 0x000e300000002500 */
[----:B------:R-:W0:Y:S08]  /*0060*/  LDC R13, c[0x0][0x360] ;  /* 0x0000d800ff0d7b82 */ /* 0x000e300000000800 */
[----:B------:R-:W3:Y:S01]  /*0070*/  LDC.64 R6, c[0x0][0x380] ;  /* 0x0000e000ff067b82 */ /* 0x000ee20000000a00 */
[----:B-1----:R-:W-:-:S02]  /*0080*/  LOP3.LUT R0, R2, 0xaad26b49, RZ, 0x3c, !PT ;  /* 0xaad26b4902007812 */ /* 0x002fc400078e3cff */
[----:B------:R-:W-:-:S03]  /*0090*/  LOP3.LUT R2, R3, 0xf7dcefdd, RZ, 0x3c, !PT ;  /* 0xf7dcefdd03027812 */ /* 0x000fc600078e3cff */
[----:B------:R-:W-:Y:S02]  /*00a0*/  IMAD R0, R0, 0x4182bed5, RZ ;  /* 0x4182bed500007824 */ /* 0x000fe400078e02ff */
[----:B------:R-:W-:Y:S02]  /*00b0*/  IMAD R3, R2, -0x658354e5, RZ ;  /* 0x9a7cab1b02037824 */ /* 0x000fe400078e02ff */
[C---:B------:R-:W-:Y:S01]  /*00c0*/  VIADD R5, R0.reuse, 0x75bcd15 ;  /* 0x075bcd1500057836 */ /* 0x040fe20000000000 */
[C---:B------:R-:W-:Y:S01]  /*00d0*/  LOP3.LUT R8, R0.reuse, 0x159a55e5, RZ, 0x3c, !PT ;  /* 0x159a55e500087812 */ /* 0x040fe200078e3cff */
[C---:B------:R-:W-:Y:S01]  /*00e0*/  VIADD R11, R0.reuse, 0x583f19 ;  /* 0x00583f19000b7836 */ /* 0x040fe20000000000 */
[C---:B------:R-:W-:Y:S01]  /*00f0*/  LOP3.LUT R10, R3.reuse, 0x5491333, RZ, 0x3c, !PT ;  /* 0x05491333030a7812 */ /* 0x040fe200078e3cff */
[----:B------:R-:W-:Y:S02]  /*0100*/  VIADD R9, R3, 0x1f123bb5 ;  /* 0x1f123bb503097836 */ /* 0x000fe40000000000 */
[----:B0-----:R-:W-:Y:S01]  /*0110*/  IMAD R13, R13, UR6, R4 ;  /* 0x000000060d0d7c24 */ /* 0x001fe2000f8e0204 */
[----:B------:R-:W-:-:S04]  /*0120*/  IADD3 R4, PT, PT, R0, 0x64f0c9, R3 ;  /* 0x0064f0c900047810 */ /* 0x000fc80007ffe003 */
[C---:B------:R-:W-:Y:S01]  /*0130*/  ISETP.NE.AND P0, PT, R13.reuse, RZ, PT ;  /* 0x000000ff0d00720c */ /* 0x040fe20003f05270 */
[----:B---3--:R-:W-:-:S05]  /*0140*/  IMAD.WIDE R6, R13, 0x30, R6 ;  /* 0x000000300d067825 */ /* 0x008fca00078e0206 */
[----:B--2---:R0:W-:Y:S04]  /*0150*/  STG.E.64 desc[UR4][R6.64], R4 ;  /* 0x0000000406007986 */ /* 0x0041e8000c101b04 */
[----:B------:R0:W-:Y:S04]  /*0160*/  STG.E.64 desc[UR4][R6.64+0x8], R8 ;  /* 0x0000080806007986 */ /* 0x0001e8000c101b04 */
[----:B------:R0:W-:Y:S01]  /*0170*/  STG.E.64 desc[UR4][R6.64+0x10], R10 ;  /* 0x0000100a06007986 */ /* 0x0001e2000c101b04 */
[----:B------:R-:W-:Y:S05]  /*0180*/  @!P0 BRA `(.L_x_21) ;  /* 0x0000000c00408947 */ /* 0x000fea0003800000 */
[----:B------:R-:W-:Y:S01]  /*0190*/  SHF.R.S32.HI R0, RZ, 0x1f, R13 ;  /* 0x0000001fff007819 */ /* 0x000fe2000001140d */
[----:B------:R-:W-:-:S07]  /*01a0*/  IMAD.MOV.U32 R12, RZ, RZ, RZ ;  /* 0x000000ffff0c7224 */ /* 0x000fce00078e00ff */
.L_x_27:
[----:B-1----:R-:W-:Y:S01]  /*01b0*/  LOP3.LUT R2, R13, 0x3, RZ, 0xc0, !PT ;  /* 0x000000030d027812 */ /* 0x002fe200078ec0ff */
[----:B------:R-:W-:Y:S03]  /*01c0*/  BSSY.RECONVERGENT B1, `(.L_x_22) ;  /* 0x00000c6000017945 */ /* 0x000fe60003800200 */
[----:B------:R-:W-:-:S04]  /*01d0*/  ISETP.NE.U32.AND P0, PT, R2, RZ, PT ;  /* 0x000000ff0200720c */ /* 0x000fc80003f05070 */
[----:B------:R-:W-:-:S13]  /*01e0*/  ISETP.NE.AND.EX P0, PT, RZ, RZ, PT, P0 ;  /* 0x000000ffff00720c */ /* 0x000fda0003f05300 */
[----:B------:R-:W-:Y:S05]  /*01f0*/  @!P0 BRA `(.L_x_23) ;  /* 0x0000000c00088947 */ /* 0x000fea0003800000 */
[----:B0-----:R-:W0:Y:S01]  /*0200*/  LDC.64 R8, c[0x4][RZ] ;  /* 0x01000000ff087b82 */ /* 0x001e220000000a00 */
[----:B------:R-:W-:Y:S02]  /*0210*/  IMAD.MOV.U32 R14, RZ, RZ, RZ ;  /* 0x000000ffff0e7224 */ /* 0x000fe400078e00ff */
[----:B0-----:R-:W-:-:S07]  /*0220*/  IMAD.WIDE.U32 R8, R12, 0xc80, R8 ;  /* 0x00000c800c087825 */ /* 0x001fce00078e0008 */
.L_x_26:
[----:B-1----:R-:W-:Y:S01]  /*0230*/  IMAD.MOV.U32 R15, RZ, RZ, RZ ;  /* 0x000000ffff0f7224 */ /* 0x002fe200078e00ff */
[----:B------:R-:W-:Y:S01]  /*0240*/  CS2R R2, SRZ ;  /* 0x0000000000027805 */ /* 0x000fe2000001ff00 */
[----:B------:R-:W-:Y:S01]  /*0250*/  IMAD.MOV.U32 R17, RZ, RZ, RZ ;  /* 0x000000ffff117224 */ /* 0x000fe200078e00ff */
[----:B------:R-:W-:-:S07]  /*0260*/  CS2R R4, SRZ ;  /* 0x0000000000047805 */ /* 0x000fce000001ff00 */
.L_x_25:
[----:B------:R-:W-:-:S05]  /*0270*/  IMAD.WIDE.U32 R10, R17, 0x4, R6 ;  /* 0x00000004110a7825 */ /* 0x000fca00078e0006 */
[----:B------:R0:W5:Y:S01]  /*0280*/  LDG.E R16, desc[UR4][R10.64+0x4] ;  /* 0x000004040a107981 */ /* 0x000162000c1e1900 */
[----:B------:R-:W-:-:S07]  /*0290*/  IMAD.MOV.U32 R19, RZ, RZ, RZ ;  /* 0x000000ffff137224 */ /* 0x000fce00078e00ff */
.L_x_24:
[----:B-----5:R-:W-:Y:S01]  /*02a0*/  SHF.R.U32.HI R24, RZ, R19, R16 ;  /* 0x00000013ff187219 */ /* 0x020fe20000011610 */
[----:B0-----:R-:W-:-:S03]  /*02b0*/  IMAD.SHL.U32 R10, R17, 0x20, RZ ;  /* 0x00000020110a7824 */ /* 0x001fc600078e00ff */
[----:B------:R-:W-:Y:S01]  /*02c0*/  LOP3.LUT R11, R24, 0x1, RZ, 0xc0, !PT ;  /* 0x00000001180b7812 */ /* 0x000fe200078ec0ff */
[----:B------:R-:W-:-:S03]  /*02d0*/  IMAD.IADD R10, R10, 0x1, R19 ;  /* 0x000000010a0a7824 */ /* 0x000fc600078e0213 */
[----:B------:R-:W-:Y:S01]  /*02e0*/  ISETP.NE.U32.AND P0, PT, R11, 0x1, PT ;  /* 0x000000010b00780c */ /* 0x000fe20003f05070 */
[----:B------:R-:W-:-:S03]  /*02f0*/  IMAD R11, R10, 0x5, RZ ;  /* 0x000000050a0b7824 */ /* 0x000fc600078e02ff */
[----:B------:R-:W-:Y:S01]  /*0300*/  R2P PR, R24, 0x7e ;  /* 0x0000007e18007804 */ /* 0x000fe20000000000 */
[----:B------:R-:W-:-:S08]  /*0310*/  IMAD.WIDE.U32 R10, R11, 0x4, R8 ;  /* 0x000000040b0a7825 */ /* 0x000fd000078e0008 */
[----:B------:R-:W2:Y:S04]  /*0320*/  @!P0 LDG.E R18, desc[UR4][R10.64] ;  /* 0x000000040a128981 */ /* 0x000ea8000c1e1900 */
[----:B------:R-:W3:Y:S04]  /*0330*/  @!P0 LDG.E R20, desc[UR4][R10.64+0x10] ;  /* 0x000010040a148981 */ /* 0x000ee8000c1e1900 */
[----:B------:R-:W4:Y:S04]  /*0340*/  @P1 LDG.E R22, desc[UR4][R10.64+0x14] ;  /* 0x000014040a161981 */ /* 0x000f28000c1e1900 */
[----:B------:R-:W4:Y:S04]  /*0350*/  @P2 LDG.E R26, desc[UR4][R10.64+0x28] ;  /* 0x000028040a1a2981 */ /* 0x000f28000c1e1900 */
[----:B------:R-:W4:Y:S04]  /*0360*/  @!P0 LDG.E R21, desc[UR4][R10.64+0x4] ;  /* 0x000004040a158981 */ /* 0x000f28000c1e1900 */
[----:B------:R-:W4:Y:S04]  /*0370*/  @!P0 LDG.E R23, desc[UR4][R10.64+0xc] ;  /* 0x00000c040a178981 */ /* 0x000f28000c1e1900 */
[----:B------:R-:W4:Y:S04]  /*0380*/  @P1 LDG.E R25, desc[UR4][R10.64+0x18] ;  /* 0x000018040a191981 */ /* 0x000f28000c1e1900 */
[----:B------:R-:W4:Y:S04]  /*0390*/  @P3 LDG.E R28, desc[UR4][R10.64+0x3c] ;  /* 0x00003c040a1c3981 */ /* 0x000f28000c1e1900 */
[----:B------:R-:W4:Y:S01]  /*03a0*/  @P6 LDG.E R27, desc[UR4][R10.64+0x7c] ;  /* 0x00007c040a1b6981 */ /* 0x000f22000c1e1900 */
[----:B--2---:R-:W-:-:S03]  /*03b0*/  @!P0 LOP3.LUT R15, R15, R18, RZ, 0x3c, !PT ;  /* 0x000000120f0f8212 */ /* 0x004fc600078e3cff */
[----:B------:R-:W2:Y:S01]  /*03c0*/  @!P0 LDG.E R18, desc[UR4][R10.64+0x8] ;  /* 0x000008040a128981 */ /* 0x000ea2000c1e1900 */
[----:B---3--:R-:W-:-:S03]  /*03d0*/  @!P0 LOP3.LUT R3, R3, R20, RZ, 0x3c, !PT ;  /* 0x0000001403038212 */ /* 0x008fc600078e3cff */
[----:B------:R-:W3:Y:S01]  /*03e0*/  @P1 LDG.E R20, desc[UR4][R10.64+0x24] ;  /* 0x000024040a141981 */ /* 0x000ee2000c1e1900 */
[----:B----4-:R-:W-:-:S03]  /*03f0*/  @P1 LOP3.LUT R15, R15, R22, RZ, 0x3c, !PT ;  /* 0x000000160f0f1212 */ /* 0x010fc600078e3cff */
[----:B------:R-:W4:Y:S01]  /*0400*/  @P2 LDG.E R22, desc[UR4][R10.64+0x38] ;  /* 0x000038040a162981 */ /* 0x000f22000c1e1900 */
[----:B------:R-:W-:-:S03]  /*0410*/  @P2 LOP3.LUT R15, R15, R26, RZ, 0x3c, !PT ;  /* 0x0000001a0f0f2212 */ /* 0x000fc600078e3cff */
[----:B------:R-:W4:Y:S01]  /*0420*/  @P4 LDG.E R26, desc[UR4][R10.64+0x50] ;  /* 0x000050040a1a4981 */ /* 0x000f22000c1e1900 */
[----:B------:R-:W-:-:S03]  /*0430*/  @!P0 LOP3.LUT R4, R4, R21, RZ, 0x3c, !PT ;  /* 0x0000001504048212 */ /* 0x000fc600078e3cff */
[----:B------:R-:W4:Y:S01]  /*0440*/  @P1 LDG.E R21, desc[UR4][R10.64+0x20] ;  /* 0x000020040a151981 */ /* 0x000f22000c1e1900 */
[----:B------:R-:W-:-:S03]  /*0450*/  @!P0 LOP3.LUT R2, R2, R23, RZ, 0x3c, !PT ;  /* 0x0000001702028212 */ /* 0x000fc600078e3cff */
[----:B------:R-:W4:Y:S01]  /*0460*/  @P2 LDG.E R23, desc[UR4][R10.64+0x2c] ;  /* 0x00002c040a172981 */ /* 0x000f22000c1e1900 */
[----:B------:R-:W-:-:S03]  /*0470*/  @P1 LOP3.LUT R4, R4, R25, RZ, 0x3c, !PT ;  /* 0x0000001904041212 */ /* 0x000fc600078e3cff */
[----:B------:R-:W4:Y:S01]  /*0480*/  @P2 LDG.E R25, desc[UR4][R10.64+0x34] ;  /* 0x000034040a192981 */ /* 0x000f22000c1e1900 */
[----:B--2---:R-:W-:-:S03]  /*0490*/  @!P0 LOP3.LUT R5, R5, R18, RZ, 0x3c, !PT ;  /* 0x0000001205058212 */ /* 0x004fc600078e3cff */
[----:B------:R-:W2:Y:S01]  /*04a0*/  @P1 LDG.E R18, desc[UR4][R10.64+0x1c] ;  /* 0x00001c040a121981 */ /* 0x000ea2000c1e1900 */
[----:B---3--:R-:W-:-:S03]  /*04b0*/  @P1 LOP3.LUT R3, R3, R20, RZ, 0x3c, !PT ;  /* 0x0000001403031212 */ /* 0x008fc600078e3cff */
[----:B------:R-:W3:Y:S01]  /*04c0*/  @P2 LDG.E R20, desc[UR4][R10.64+0x30] ;  /* 0x000030040a142981 */ /* 0x000ee2000c1e1900 */
[----:B----4-:R-:W-:-:S03]  /*04d0*/  @P2 LOP3.LUT R3, R3, R22, RZ, 0x3c, !PT ;  /* 0x0000001603032212 */ /* 0x010fc600078e3cff */
[----:B------:R-:W4:Y:S01]  /*04e0*/  @P3 LDG.E R22, desc[UR4][R10.64+0x4c] ;  /* 0x00004c040a163981 */ /* 0x000f22000c1e1900 */
[----:B------:R-:W-:-:S04]  /*04f0*/  @P3 LOP3.LUT R15, R15, R28, RZ, 0x3c, !PT ;  /* 0x0000001c0f0f3212 */ /* 0x000fc800078e3cff */
[----:B------:R-:W-:Y:S02]  /*0500*/  @P4 LOP3.LUT R15, R15, R26, RZ, 0x3c, !PT ;  /* 0x0000001a0f0f4212 */ /* 0x000fe400078e3cff */
[----:B------:R-:W-:Y:S01]  /*0510*/  @P1 LOP3.LUT R2, R2, R21, RZ, 0x3c, !PT ;  /* 0x0000001502021212 */ /* 0x000fe200078e3cff */
[----:B------:R-:W4:Y:S04]  /*0520*/  @P5 LDG.E R26, desc[UR4][R10.64+0x64] ;  /* 0x000064040a1a5981 */ /* 0x000f28000c1e1900 */
[----:B------:R-:W4:Y:S01]  /*0530*/  @P3 LDG.E R21, desc[UR4][R10.64+0x40] ;  /* 0x000040040a153981 */ /* 0x000f22000c1e1900 */
[----:B------:R-:W-:Y:S02]  /*0540*/  @P2 LOP3.LUT R4, R4, R23, RZ, 0x3c, !PT ;  /* 0x0000001704042212 */ /* 0x000fe400078e3cff */
[----:B------:R-:W-:Y:S01]  /*0550*/  @P2 LOP3.LUT R2, R2, R25, RZ, 0x3c, !PT ;  /* 0x0000001902022212 */ /* 0x000fe200078e3cff */
[----:B------:R-:W4:Y:S04]  /*0560*/  @P3 LDG.E R23, desc[UR4][R10.64+0x48] ;  /* 0x000048040a173981 */ /* 0x000f28000c1e1900 */
[----:B------:R-:W4:Y:S01]  /*0570*/  @P4 LDG.E R25, desc[UR4][R10.64+0x54] ;  /* 0x000054040a194981 */ /* 0x000f22000c1e1900 */
[----:B--2---:R-:W-:-:S03]  /*0580*/  @P1 LOP3.LUT R5, R5, R18, RZ, 0x3c, !PT ;  /* 0x0000001205051212 */ /* 0x004fc600078e3cff */
[----:B------:R-:W2:Y:S01]  /*0590*/  @P3 LDG.E R18, desc[UR4][R10.64+0x44] ;  /* 0x000044040a123981 */ /* 0x000ea2000c1e1900 */
[----:B---3--:R-:W-:-:S03]  /*05a0*/  @P2 LOP3.LUT R5, R5, R20, RZ, 0x3c, !PT ;  /* 0x0000001405052212 */ /* 0x008fc600078e3cff */
[----:B------:R-:W3:Y:S01]  /*05b0*/  @P4 LDG.E R20, desc[UR4][R10.64+0x58] ;  /* 0x000058040a144981 */ /* 0x000ee2000c1e1900 */
[----:B----4-:R-:W-:-:S03]  /*05c0*/  @P3 LOP3.LUT R3, R3, R22, RZ, 0x3c, !PT ;  /* 0x0000001603033212 */ /* 0x010fc600078e3cff */
[----:B------:R-:W4:Y:S01]  /*05d0*/  @P4 LDG.E R22, desc[UR4][R10.64+0x60] ;  /* 0x000060040a164981 */ /* 0x000f22000c1e1900 */
[----:B------:R-:W-:Y:S02]  /*05e0*/  LOP3.LUT P0, RZ, R24, 0x80, RZ, 0xc0, !PT ;  /* 0x0000008018ff7812 */ /* 0x000fe4000780c0ff */
[----:B------:R-:W-:Y:S02]  /*05f0*/  @P5 LOP3.LUT R15, R15, R26, RZ, 0x3c, !PT ;  /* 0x0000001a0f0f5212 */ /* 0x000fe400078e3cff */
[----:B------:R-:W4:Y:S01]  /*0600*/  @P6 LDG.E R26, desc[UR4][R10.64+0x78] ;  /* 0x000078040a1a6981 */ /* 0x000f22000c1e1900 */
[----:B------:R-:W-:-:S03]  /*0610*/  @P3 LOP3.LUT R4, R4, R21, RZ, 0x3c, !PT ;  /* 0x0000001504043212 */ /* 0x000fc600078e3cff */
[----:B------:R-:W4:Y:S01]  /*0620*/  @P4 LDG.E R21, desc[UR4][R10.64+0x5c] ;  /* 0x00005c040a154981 */ /* 0x000f22000c1e1900 */
[----:B------:R-:W-:-:S03]  /*0630*/  @P3 LOP3.LUT R2, R2, R23, RZ, 0x3c, !PT ;  /* 0x0000001702023212 */ /* 0x000fc600078e3cff */
[----:B------:R-:W4:Y:S01]  /*0640*/  @P5 LDG.E R23, desc[UR4][R10.64+0x68] ;  /* 0x000068040a175981 */ /* 0x000f22000c1e1900 */
[----:B------:R-:W-:-:S03]  /*0650*/  @P4 LOP3.LUT R4, R4, R25, RZ, 0x3c, !PT ;  /* 0x0000001904044212 */ /* 0x000fc600078e3cff */
[----:B------:R-:W4:Y:S01]  /*0660*/  @P5 LDG.E R25, desc[UR4][R10.64+0x70] ;  /* 0x000070040a195981 */ /* 0x000f22000c1e1900 */
[----:B--2---:R-:W-:-:S03]  /*0670*/  @P3 LOP3.LUT R5, R5, R18, RZ, 0x3c, !PT ;  /* 0x0000001205053212 */ /* 0x004fc600078e3cff */
[----:B------:R-:W2:Y:S01]  /*0680*/  @P5 LDG.E R18, desc[UR4][R10.64+0x6c] ;  /* 0x00006c040a125981 */ /* 0x000ea2000c1e1900 */
[----:B---3--:R-:W-:-:S03]  /*0690*/  @P4 LOP3.LUT R5, R5, R20, RZ, 0x3c, !PT ;  /* 0x0000001405054212 */ /* 0x008fc600078e3cff */
[----:B------:R-:W3:Y:S01]  /*06a0*/  @P5 LDG.E R20, desc[UR4][R10.64+0x74] ;  /* 0x000074040a145981 */ /* 0x000ee2000c1e1900 */
[----:B----4-:R-:W-:-:S03]  /*06b0*/  @P4 LOP3.LUT R3, R3, R22, RZ, 0x3c, !PT ;  /* 0x0000001603034212 */ /* 0x010fc600078e3cff */
[----:B------:R-:W4:Y:S01]  /*06c0*/  @P0 LDG.E R22, desc[UR4][R10.64+0x8c] ;  /* 0x00008c040a160981 */ /* 0x000f22000c1e1900 */
[----:B------:R-:W-:-:S03]  /*06d0*/  @P6 LOP3.LUT R15, R15, R26, RZ, 0x3c, !PT ;  /* 0x0000001a0f0f6212 */ /* 0x000fc600078e3cff */
        /* <DEDUP_REMOVED lines=13> */
[----:B------:R-:W-:Y:S02]  /*07b0*/  @P6 LOP3.LUT R4, R4, R27, RZ, 0x3c, !PT ;  /* 0x0000001b04046212 */ /* 0x000fe400078e3cff */
[----:B------:R-:W-:Y:S02]  /*07c0*/  @P6 LOP3.LUT R2, R2, R21, RZ, 0x3c, !PT ;  /* 0x0000001502026212 */ /* 0x000fe400078e3cff */
[----:B------:R-:W-:Y:S02]  /*07d0*/  @P0 LOP3.LUT R4, R4, R23, RZ, 0x3c, !PT ;  /* 0x0000001704040212 */ /* 0x000fe400078e3cff */
[----:B------:R-:W-:Y:S02]  /*07e0*/  @P0 LOP3.LUT R2, R2, R25, RZ, 0x3c, !PT ;  /* 0x0000001902020212 */ /* 0x000fe400078e3cff */
[----:B--2---:R-:W-:Y:S02]  /*07f0*/  @P6 LOP3.LUT R5, R5, R18, RZ, 0x3c, !PT ;  /* 0x0000001205056212 */ /* 0x004fe400078e3cff */
[----:B---3--:R-:W-:-:S02]  /*0800*/  @P6 LOP3.LUT R3, R3, R20, RZ, 0x3c, !PT ;  /* 0x0000001403036212 */ /* 0x008fc400078e3cff */
[----:B----4-:R-:W-:Y:S02]  /*0810*/  @P0 LOP3.LUT R5, R5, R22, RZ, 0x3c, !PT ;  /* 0x0000001605050212 */ /* 0x010fe400078e3cff */
[----:B------:R-:W-:Y:S02]  /*0820*/  @P0 LOP3.LUT R3, R3, R26, RZ, 0x3c, !PT ;  /* 0x0000001a03030212 */ /* 0x000fe400078e3cff */
[----:B------:R-:W-:-:S13]  /*0830*/  R2P PR, R24.B1, 0x7f ;  /* 0x0000007f18007804 */ /* 0x000fda0000001000 */
[----:B------:R-:W2:Y:S04]  /*0840*/  @P0 LDG.E R18, desc[UR4][R10.64+0xa0] ;  /* 0x0000a0040a120981 */ /* 0x000ea8000c1e1900 */
[----:B------:R-:W3:Y:S04]  /*0850*/  @P1 LDG.E R22, desc[UR4][R10.64+0xb4] ;  /* 0x0000b4040a161981 */ /* 0x000ee8000c1e1900 */
[----:B------:R-:W4:Y:S04]  /*0860*/  @P2 LDG.E R26, desc[UR4][R10.64+0xc8] ;  /* 0x0000c8040a1a2981 */ /* 0x000f28000c1e1900 */
[----:B------:R-:W4:Y:S04]  /*0870*/  @P3 LDG.E R28, desc[UR4][R10.64+0xdc] ;  /* 0x0000dc040a1c3981 */ /* 0x000f28000c1e1900 */
[----:B------:R-:W4:Y:S04]  /*0880*/  @P0 LDG.E R23, desc[UR4][R10.64+0xa4] ;  /* 0x0000a4040a170981 */ /* 0x000f28000c1e1900 */
[----:B------:R-:W4:Y:S04]  /*0890*/  @P0 LDG.E R20, desc[UR4][R10.64+0xa8] ;  /* 0x0000a8040a140981 */ /* 0x000f28000c1e1900 */
[----:B------:R-:W4:Y:S04]  /*08a0*/  @P4 LDG.E R25, desc[UR4][R10.64+0xf0] ;  /* 0x0000f0040a194981 */ /* 0x000f28000c1e1900 */
        /* <DEDUP_REMOVED lines=21> */
[----:B------:R-:W-:Y:S02]  /*0a00*/  LOP3.LUT P0, RZ, R24, 0x8000, RZ, 0xc0, !PT ;  /* 0x0000800018ff7812 */ /* 0x000fe4000780c0ff */
[----:B----4-:R-:W-:Y:S01]  /*0a10*/  @P5 LOP3.LUT R15, R15, R26, RZ, 0x3c, !PT ;  /* 0x0000001a0f0f5212 */ /* 0x010fe200078e3cff */
[----:B------:R-:W4:Y:S04]  /*0a20*/  @P3 LDG.E R24, desc[UR4][R10.64+0xe4] ;  /* 0x0000e4040a183981 */ /* 0x000f28000c1e1900 */
[----:B------:R-:W2:Y:S01]  /*0a30*/  @P6 LDG.E R26, desc[UR4][R10.64+0x118] ;  /* 0x000118040a1a6981 */ /* 0x000ea2000c1e1900 */
        /* <DEDUP_REMOVED lines=8> */
[----:B---3--:R-:W-:-:S03]  /*0ac0*/  @P2 LOP3.LUT R3, R3, R22, RZ, 0x3c, !PT ;  /* 0x0000001603032212 */ /* 0x008fc600078e3cff */
[----:B------:R-:W3:Y:S01]  /*0ad0*/  @P4 LDG.E R22, desc[UR4][R10.64+0x100] ;  /* 0x000100040a164981 */ /* 0x000ee2000c1e1900 */
[----:B--2---:R-:W-:-:S03]  /*0ae0*/  @P6 LOP3.LUT R15, R15, R26, RZ, 0x3c, !PT ;  /* 0x0000001a0f0f6212 */ /* 0x004fc600078e3cff */
[----:B------:R-:W2:Y:S01]  /*0af0*/  @P0 LDG.E R26, desc[UR4][R10.64+0x12c] ;  /* 0x00012c040a1a0981 */ /* 0x000ea2000c1e1900 */
[----:B----4-:R-:W-:-:S03]  /*0b00*/  @P2 LOP3.LUT R2, R2, R23, RZ, 0x3c, !PT ;  /* 0x0000001702022212 */ /* 0x010fc600078e3cff */
[----:B------:R-:W4:Y:S01]  /*0b10*/  @P4 LDG.E R23, desc[UR4][R10.64+0xfc] ;  /* 0x0000fc040a174981 */ /* 0x000f22000c1e1900 */
[----:B------:R-:W-:-:S03]  /*0b20*/  @P2 LOP3.LUT R5, R5, R20, RZ, 0x3c, !PT ;  /* 0x0000001405052212 */ /* 0x000fc600078e3cff */
[----:B------:R-:W4:Y:S01]  /*0b30*/  @P4 LDG.E R20, desc[UR4][R10.64+0xf8] ;  /* 0x0000f8040a144981 */ /* 0x000f22000c1e1900 */
[----:B------:R-:W-:Y:S02]  /*0b40*/  @P3 LOP3.LUT R2, R2, R27, RZ, 0x3c, !PT ;  /* 0x0000001b02023212 */ /* 0x000fe400078e3cff */
[----:B------:R-:W-:Y:S01]  /*0b50*/  @P3 LOP3.LUT R4, R4, R25, RZ, 0x3c, !PT ;  /* 0x0000001904043212 */ /* 0x000fe200078e3cff */
[----:B------:R-:W4:Y:S01]  /*0b60*/  @P5 LDG.E R27, desc[UR4][R10.64+0x110] ;  /* 0x000110040a1b5981 */ /* 0x000f22000c1e1900 */
[----:B------:R-:W-:-:S03]  /*0b70*/  @P3 LOP3.LUT R5, R5, R24, RZ, 0x3c, !PT ;  /* 0x0000001805053212 */ /* 0x000fc600078e3cff */
[----:B------:R-:W4:Y:S04]  /*0b80*/  @P5 LDG.E R25, desc[UR4][R10.64+0x108] ;  /* 0x000108040a195981 */ /* 0x000f28000c1e1900 */
        /* <DEDUP_REMOVED lines=19> */
[----:B------:R-:W-:-:S05]  /*0cc0*/  VIADD R19, R19, 0x10 ;  /* 0x0000001013137836 */ /* 0x000fca0000000000 */
[----:B------:R-:W-:Y:S02]  /*0cd0*/  ISETP.NE.AND P1, PT, R19, 0x20, PT ;  /* 0x000000201300780c */ /* 0x000fe40003f25270 */
[----:B------:R-:W-:Y:S02]  /*0ce0*/  @P5 LOP3.LUT R3, R3, R18, RZ, 0x3c, !PT ;  /* 0x0000001203035212 */ /* 0x000fe400078e3cff */
[----:B------:R-:W-:Y:S02]  /*0cf0*/  @P6 LOP3.LUT R4, R4, R21, RZ, 0x3c, !PT ;  /* 0x0000001504046212 */ /* 0x000fe400078e3cff */
[----:B---3--:R-:W-:-:S04]  /*0d00*/  @P6 LOP3.LUT R3, R3, R22, RZ, 0x3c, !PT ;  /* 0x0000001603036212 */ /* 0x008fc800078e3cff */
[----:B--2---:R-:W-:Y:S02]  /*0d10*/  @P0 LOP3.LUT R3, R3, R26, RZ, 0x3c, !PT ;  /* 0x0000001a03030212 */ /* 0x004fe400078e3cff */
[----:B----4-:R-:W-:Y:S02]  /*0d20*/  @P6 LOP3.LUT R2, R2, R23, RZ, 0x3c, !PT ;  /* 0x0000001702026212 */ /* 0x010fe400078e3cff */
[----:B------:R-:W-:Y:S02]  /*0d30*/  @P6 LOP3.LUT R5, R5, R20, RZ, 0x3c, !PT ;  /* 0x0000001405056212 */ /* 0x000fe400078e3cff */
[----:B------:R-:W-:Y:S02]  /*0d40*/  @P0 LOP3.LUT R2, R2, R27, RZ, 0x3c, !PT ;  /* 0x0000001b02020212 */ /* 0x000fe400078e3cff */
[----:B------:R-:W-:Y:S02]  /*0d50*/  @P0 LOP3.LUT R4, R4, R25, RZ, 0x3c, !PT ;  /* 0x0000001904040212 */ /* 0x000fe400078e3cff */
[----:B------:R-:W-:Y:S01]  /*0d60*/  @P0 LOP3.LUT R5, R5, R24, RZ, 0x3c, !PT ;  /* 0x0000001805050212 */ /* 0x000fe200078e3cff */
[----:B------:R-:W-:Y:S06]  /*0d70*/  @P1 BRA `(.L_x_24) ;  /* 0xfffffff400481947 */ /* 0x000fec000383ffff */
[----:B------:R-:W-:-:S05]  /*0d80*/  VIADD R17, R17, 0x1 ;  /* 0x0000000111117836 */ /* 0x000fca0000000000 */
[----:B------:R-:W-:-:S13]  /*0d90*/  ISETP.NE.AND P0, PT, R17, 0x5, PT ;  /* 0x000000051100780c */ /* 0x000fda0003f05270 */
[----:B------:R-:W-:Y:S05]  /*0da0*/  @P0 BRA `(.L_x_25) ;  /* 0xfffffff400300947 */ /* 0x000fea000383ffff */
[----:B------:R1:W-:Y:S01]  /*0db0*/  STG.E.64 desc[UR4][R6.64+0x8], R4 ;  /* 0x0000080406007986 */ /* 0x0003e2000c101b04 */
[----:B------:R-:W-:Y:S01]  /*0dc0*/  VIADD R14, R14, 0x1 ;  /* 0x000000010e0e7836 */ /* 0x000fe20000000000 */
[----:B------:R-:W-:Y:S02]  /*0dd0*/  LOP3.LUT R11, R13, 0x3, RZ, 0xc0, !PT ;  /* 0x000000030d0b7812 */ /* 0x000fe400078ec0ff */
[----:B------:R1:W-:Y:S02]  /*0de0*/  STG.E.64 desc[UR4][R6.64+0x10], R2 ;  /* 0x0000100206007986 */ /* 0x0003e4000c101b04 */
[----:B------:R-:W-:Y:S02]  /*0df0*/  ISETP.GE.U32.AND P0, PT, R14, R11, PT ;  /* 0x0000000b0e00720c */ /* 0x000fe40003f06070 */
[----:B------:R1:W-:Y:S11]  /*0e00*/  STG.E desc[UR4][R6.64+0x4], R15 ;  /* 0x0000040f06007986 */ /* 0x0003f6000c101904 */
[----:B------:R-:W-:Y:S05]  /*0e10*/  @!P0 BRA `(.L_x_26) ;  /* 0xfffffff400048947 */ /* 0x000fea000383ffff */
.L_x_23:
[----:B------:R-:W-:Y:S05]  /*0e20*/  BSYNC.RECONVERGENT B1 ;  /* 0x0000000000017941 */ /* 0x000fea0003800200 */
.L_x_22:
[C---:B------:R-:W-:Y:S01]  /*0e30*/  ISETP.GT.U32.AND P0, PT, R13.reuse, 0x3, PT ;  /* 0x000000030d00780c */ /* 0x040fe20003f04070 */
[----:B------:R-:W-:Y:S01]  /*0e40*/  VIADD R12, R12, 0x1 ;  /* 0x000000010c0c7836 */ /* 0x000fe20000000000 */
[--C-:B------:R-:W-:Y:S02]  /*0e50*/  SHF.R.U64 R13, R13, 0x2, R0.reuse ;  /* 0x000000020d0d7819 */ /* 0x100fe40000001200 */
[----:B------:R-:W-:Y:S02]  /*0e60*/  ISETP.GT.U32.AND.EX P0, PT, R0, RZ, PT, P0 ;  /* 0x000000ff0000720c */ /* 0x000fe40003f04100 */
[----:B------:R-:W-:-:S11]  /*0e70*/  SHF.R.U32.HI R0, RZ, 0x2, R0 ;  /* 0x00000002ff007819 */ /* 0x000fd60000011600 */
[----:B------:R-:W-:Y:S05]  /*0e80*/  @P0 BRA `(.L_x_27) ;  /* 0xfffffff000c80947 */ /* 0x000fea000383ffff */
.L_x_21:
[----:B------:R-:W-:Y:S05]  /*0e90*/  BSYNC.RECONVERGENT B0 ;  /* 0x0000000000007941 */ /* 0x000fea0003800200 */
.L_x_20:
[----:B------:R-:W-:Y:S04]  /*0ea0*/  STG.E.64 desc[UR4][R6.64+0x18], RZ ;  /* 0x000018ff06007986 */ /* 0x000fe8000c101b04 */
[----:B------:R-:W-:Y:S04]  /*0eb0*/  STG.E desc[UR4][R6.64+0x20], RZ ;  /* 0x000020ff06007986 */ /* 0x000fe8000c101904 */
[----:B------:R-:W-:Y:S01]  /*0ec0*/  STG.E.64 desc[UR4][R6.64+0x28], RZ ;  /* 0x000028ff06007986 */ /* 0x000fe2000c101b04 */
[----:B------:R-:W-:Y:S05]  /*0ed0*/  EXIT ;  /* 0x000000000000794d */ /* 0x000fea0003800000 */
.L_x_28:
        /* <DEDUP_REMOVED lines=10> */
.L_x_34:


//--------------------- .nv.global.init           --------------------------
	.section	.nv.global.init,"aw",@progbits
	.align	4
.nv.global.init:
	.type		mrg32k3aM1SubSeq,@object
	.size		mrg32k3aM1SubSeq,(mrg32k3aM2SubSeq - mrg32k3aM1SubSeq)
mrg32k3aM1SubSeq:
        /*0000*/ 	.byte	0x0b, 0xcc, 0xee, 0x04, 0x73, 0x29, 0x8b, 0x6f, 0xf6, 0x53, 0x03, 0xf6, 0x23, 0xf6, 0xea, 0xda
        /* <DEDUP_REMOVED lines=125> */
	.type		mrg32k3aM2SubSeq,@object
	.size		mrg32k3aM2SubSeq,(mrg32k3aM1 - mrg32k3aM2SubSeq)
mrg32k3aM2SubSeq:
        /* <DEDUP_REMOVED lines=126> */
	.type		mrg32k3aM1,@object
	.size		mrg32k3aM1,(mrg32k3aM1Seq - mrg32k3aM1)
mrg32k3aM1:
        /* <DEDUP_REMOVED lines=144> */
	.type		mrg32k3aM1Seq,@object
	.size		mrg32k3aM1Seq,(mrg32k3aM2 - mrg32k3aM1Seq)
mrg32k3aM1Seq:
        /* <DEDUP_REMOVED lines=144> */
	.type		mrg32k3aM2,@object
	.size		mrg32k3aM2,(mrg32k3aM2Seq - mrg32k3aM2)
mrg32k3aM2:
        /* <DEDUP_REMOVED lines=144> */
	.type		mrg32k3aM2Seq,@object
	.size		mrg32k3aM2Seq,(precalc_xorwow_matrix - mrg32k3aM2Seq)
mrg32k3aM2Seq:
        /* <DEDUP_REMOVED lines=144> */
	.type		precalc_xorwow_matrix,@object
	.size		precalc_xorwow_matrix,(precalc_xorwow_offset_matrix - precalc_xorwow_matrix)
precalc_xorwow_matrix:
        /* <DEDUP_REMOVED lines=6400> */
	.type		precalc_xorwow_offset_matrix,@object
	.size		precalc_xorwow_offset_matrix,(.L_1 - precalc_xorwow_offset_matrix)
precalc_xorwow_offset_matrix:
        /* <DEDUP_REMOVED lines=6400> */
.L_1:


//--------------------- .nv.shared.reserved.0     --------------------------
	.section	.nv.shared.reserved.0,"aw",@nobits
	.weak		__nv_reservedSMEM_offset_0_alias
	.size		__nv_reservedSMEM_offset_0_alias, 0, 64
	.other		__nv_reservedSMEM_offset_0_alias,@"STO_CUDA_RESERVED_SHARED STV_DEFAULT"
__nv_reservedSMEM_offset_0_alias:
	.zero		0
	.zero		64


//--------------------- .nv.constant0._Z15UpdateBestIndexP8ParticleiPfS1_S1_iS1_ --------------------------
	.section	.nv.constant0._Z15UpdateBestIndexP8ParticleiPfS1_S1_iS1_,"a",@progbits
	.sectionflags	@""
	.align	4
.nv.constant0._Z15UpdateBestIndexP8ParticleiPfS1_S1_iS1_:
	.zero		952


//--------------------- .nv.constant0._Z6UpdateP8ParticleP17curandStateXORWOWiff --------------------------
	.section	.nv.constant0._Z6UpdateP8ParticleP17curandStateXORWOWiff,"a",@progbits
	.sectionflags	@""
	.align	4
.nv.constant0._Z6UpdateP8ParticleP17curandStateXORWOWiff:
	.zero		924


//--------------------- .nv.constant0._Z13InitParticlesP8ParticleP17curandStateXORWOW --------------------------
	.section	.nv.constant0._Z13InitParticlesP8ParticleP17curandStateXORWOW,"a",@progbits
	.sectionflags	@""
	.align	4
.nv.constant0._Z13InitParticlesP8ParticleP17curandStateXORWOW:
	.zero		912


//--------------------- .nv.constant0._Z7InitRNGP17curandStateXORWOWy --------------------------
	.section	.nv.constant0._Z7InitRNGP17curandStateXORWOWy,"a",@progbits
	.sectionflags	@""
	.align	4
.nv.constant0._Z7InitRNGP17curandStateXORWOWy:
	.zero		912


//--------------------- SYMBOLS --------------------------

	.type		.nv.reservedSmem.offset0,@object
	.size		.nv.reservedSmem.offset0,0x4
